	.target	sm_100a

	.elftype	@"ET_EXEC"


//--------------------- .note.nv.tkinfo           --------------------------
	.section	.note.nv.tkinfo,"",@"SHT_NOTE"
	.sectionflags	@"SHF_NOTE_NV_TKINFO"
	.tkinfo
        /*0018*/ 	.word	0x00000002
        /*0030*/ 	.string	""
        /*0030*/ 	.string	"ptxas"
        /*0030*/ 	.string	"Cuda compilation tools, release 13.0, V13.0.88"
        /*0030*/ 	.string	"Build cuda_13.0.r13.0/compiler.36424714_0"
        /*0030*/ 	.string	"-arch sm_100a -m 64 "



//--------------------- .note.nv.cuinfo           --------------------------
	.section	.note.nv.cuinfo,"",@"SHT_NOTE"
	.sectionflags	@"SHF_NOTE_NV_CUINFO"
        /*0018*/ 	.short	0x0002
        /*001a*/ 	.short	0x0064
        /*001c*/ 	.short	0x0082
	.zero		2


//--------------------- .nv.info                  --------------------------
	.section	.nv.info,"",@"SHT_CUDA_INFO"
	.align	4


	//----- nvinfo : EIATTR_REGCOUNT
	.align		4
        /*0000*/ 	.byte	0x04, 0x2f
        /*0002*/ 	.short	(.L_19 - .L_18)
	.align		4
.L_18:
        /*0004*/ 	.word	index@(_ZN7cutlass13device_kernelINS_4gemm6kernel13GemmUniversalIN4cute5tupleIJiiiiEEENS1_10collective13CollectiveMmaINS1_35MainloopSm100TmaUmmaWarpSpecializedILi2ELi2ELi4ENS5_IJNS4_1CILi1EEESB_SB_EEEEENS5_IJNSA_ILi64EEENSA_ILi128EEENSA_ILi32EEEEEENS_10tfloat32_tENS5_IJlSB_lEEESI_SJ_NS4_8TiledMMAINS4_8MMA_AtomIJNS4_17SM100_MMA_TF32_SSISI_SI_fLi64ELi128ELNS4_4UMMA5MajorE0ELSO_0ELNSN_7ScaleInE0ELSP_0EEEEEENS4_6LayoutISC_NS5_IJNSA_ILi0EEEST_ST_EEEEENS5_IJNS4_10UnderscoreESW_SW_EEEEENS4_13SM90_TMA_LOADENS4_14ComposedLayoutINS4_7SwizzleILi3ELi4ELi3EEENS4_18smem_ptr_flag_bitsILi32EEENSS_INS5_IJNSA_ILi8EEESG_EEENS5_IJSG_SB_EEEEEEEvNS4_8identityESZ_S19_vS1A_EENS_8epilogue10collective18CollectiveEpilogueINS1C_23Sm100TmaWarpSpecializedILi4ELi2ELi16ELb1ELb0EEEJSH_NS5_IJNSS_ISE_SB_EENSS_ISG_SB_EEEEESI_SJ_SI_SJ_NS1C_6fusion15FusionCallbacksIS1G_NS1K_17LinearCombinationISI_fSI_fLNS_15FloatRoundStyleE2EEESH_S1J_JEEENS4_5SM1004TMEM4LOAD26SM100_TMEM_LOAD_16dp128b8xESZ_S19_NS4_17SM75_U32x4_LDSM_NENS4_14SM90_TMA_STOREES19_NS4_17SM90_U32x4_STSM_NENS4_39AutoVectorizingCopyWithAssumedAlignmentILi128EEEEEEvvEEEEvNT_6ParamsE)
        /*0008*/ 	.word	0x0000005e


	//----- nvinfo : EIATTR_FRAME_SIZE
	.align		4
.L_19:
        /*000c*/ 	.byte	0x04, 0x11
        /*000e*/ 	.short	(.L_21 - .L_20)
	.align		4
.L_20:
        /*0010*/ 	.word	index@($__internal_2_$__cuda_sm10x_tcgen05_guardrail_trap_unallocated_columns_being_dealloced)
        /*0014*/ 	.word	0x00000000


	//----- nvinfo : EIATTR_FRAME_SIZE
	.align		4
.L_21:
        /*0018*/ 	.byte	0x04, 0x11
        /*001a*/ 	.short	(.L_23 - .L_22)
	.align		4
.L_22:
        /*001c*/ 	.word	index@($__internal_1_$__cuda_sm10x_tcgen05_guardrail_trap_phase_invalid_during_alloc)
        /*0020*/ 	.word	0x00000000


	//----- nvinfo : EIATTR_FRAME_SIZE
	.align		4
.L_23:
        /*0024*/ 	.byte	0x04, 0x11
        /*0026*/ 	.short	(.L_25 - .L_24)
	.align		4
.L_24:
        /*0028*/ 	.word	index@($__internal_0_$__cuda_sm10x_tcgen05_guardrail_trap_col_being_dealloced_not_returned_by_alloc)
        /*002c*/ 	.word	0x00000000


	//----- nvinfo : EIATTR_FRAME_SIZE
	.align		4
.L_25:
        /*0030*/ 	.byte	0x04, 0x11
        /*0032*/ 	.short	(.L_27 - .L_26)
	.align		4
.L_26:
        /*0034*/ 	.word	index@(_ZN7cutlass13device_kernelINS_4gemm6kernel13GemmUniversalIN4cute5tupleIJiiiiEEENS1_10collective13CollectiveMmaINS1_35MainloopSm100TmaUmmaWarpSpecializedILi2ELi2ELi4ENS5_IJNS4_1CILi1EEESB_SB_EEEEENS5_IJNSA_ILi64EEENSA_ILi128EEENSA_ILi32EEEEEENS_10tfloat32_tENS5_IJlSB_lEEESI_SJ_NS4_8TiledMMAINS4_8MMA_AtomIJNS4_17SM100_MMA_TF32_SSISI_SI_fLi64ELi128ELNS4_4UMMA5MajorE0ELSO_0ELNSN_7ScaleInE0ELSP_0EEEEEENS4_6LayoutISC_NS5_IJNSA_ILi0EEEST_ST_EEEEENS5_IJNS4_10UnderscoreESW_SW_EEEEENS4_13SM90_TMA_LOADENS4_14ComposedLayoutINS4_7SwizzleILi3ELi4ELi3EEENS4_18smem_ptr_flag_bitsILi32EEENSS_INS5_IJNSA_ILi8EEESG_EEENS5_IJSG_SB_EEEEEEEvNS4_8identityESZ_S19_vS1A_EENS_8epilogue10collective18CollectiveEpilogueINS1C_23Sm100TmaWarpSpecializedILi4ELi2ELi16ELb1ELb0EEEJSH_NS5_IJNSS_ISE_SB_EENSS_ISG_SB_EEEEESI_SJ_SI_SJ_NS1C_6fusion15FusionCallbacksIS1G_NS1K_17LinearCombinationISI_fSI_fLNS_15FloatRoundStyleE2EEESH_S1J_JEEENS4_5SM1004TMEM4LOAD26SM100_TMEM_LOAD_16dp128b8xESZ_S19_NS4_17SM75_U32x4_LDSM_NENS4_14SM90_TMA_STOREES19_NS4_17SM90_U32x4_STSM_NENS4_39AutoVectorizingCopyWithAssumedAlignmentILi128EEEEEEvvEEEEvNT_6ParamsE)
        /*0038*/ 	.word	0x00000000


	//----- nvinfo : EIATTR_MIN_STACK_SIZE
	.align		4
.L_27:
        /*003c*/ 	.byte	0x04, 0x12
        /*003e*/ 	.short	(.L_29 - .L_28)
	.align		4
.L_28:
        /*0040*/ 	.word	index@(_ZN7cutlass13device_kernelINS_4gemm6kernel13GemmUniversalIN4cute5tupleIJiiiiEEENS1_10collective13CollectiveMmaINS1_35MainloopSm100TmaUmmaWarpSpecializedILi2ELi2ELi4ENS5_IJNS4_1CILi1EEESB_SB_EEEEENS5_IJNSA_ILi64EEENSA_ILi128EEENSA_ILi32EEEEEENS_10tfloat32_tENS5_IJlSB_lEEESI_SJ_NS4_8TiledMMAINS4_8MMA_AtomIJNS4_17SM100_MMA_TF32_SSISI_SI_fLi64ELi128ELNS4_4UMMA5MajorE0ELSO_0ELNSN_7ScaleInE0ELSP_0EEEEEENS4_6LayoutISC_NS5_IJNSA_ILi0EEEST_ST_EEEEENS5_IJNS4_10UnderscoreESW_SW_EEEEENS4_13SM90_TMA_LOADENS4_14ComposedLayoutINS4_7SwizzleILi3ELi4ELi3EEENS4_18smem_ptr_flag_bitsILi32EEENSS_INS5_IJNSA_ILi8EEESG_EEENS5_IJSG_SB_EEEEEEEvNS4_8identityESZ_S19_vS1A_EENS_8epilogue10collective18CollectiveEpilogueINS1C_23Sm100TmaWarpSpecializedILi4ELi2ELi16ELb1ELb0EEEJSH_NS5_IJNSS_ISE_SB_EENSS_ISG_SB_EEEEESI_SJ_SI_SJ_NS1C_6fusion15FusionCallbacksIS1G_NS1K_17LinearCombinationISI_fSI_fLNS_15FloatRoundStyleE2EEESH_S1J_JEEENS4_5SM1004TMEM4LOAD26SM100_TMEM_LOAD_16dp128b8xESZ_S19_NS4_17SM75_U32x4_LDSM_NENS4_14SM90_TMA_STOREES19_NS4_17SM90_U32x4_STSM_NENS4_39AutoVectorizingCopyWithAssumedAlignmentILi128EEEEEEvvEEEEvNT_6ParamsE)
        /*0044*/ 	.word	0x00000000
.L_29:


//--------------------- .nv.compat                --------------------------
	.section	.nv.compat,"",@"SHT_CUDA_COMPAT_INFO"
	.align	4
        /*0000*/ 	.byte	0x02, 0x09, 0x01, 0x00, 0x02, 0x02, 0x02, 0x00, 0x02, 0x05, 0x05, 0x00, 0x03, 0x07, 0x01, 0x01
        /*0010*/ 	.byte	0x02, 0x03, 0x01, 0x00, 0x02, 0x06, 0x01, 0x00, 0x04, 0x0b, 0x08, 0x00, 0x09, 0x00, 0x00, 0x00
        /*0020*/ 	.byte	0x00, 0x00, 0x00, 0x00


//--------------------- .nv.info._ZN7cutlass13device_kernelINS_4gemm6kernel13GemmUniversalIN4cute5tupleIJiiiiEEENS1_10collective13CollectiveMmaINS1_35MainloopSm100TmaUmmaWarpSpecializedILi2ELi2ELi4ENS5_IJNS4_1CILi1EEESB_SB_EEEEENS5_IJNSA_ILi64EEENSA_ILi128EEENSA_ILi32EEEEEENS_10tfloat32_tENS5_IJlSB_lEEESI_SJ_NS4_8TiledMMAINS4_8MMA_AtomIJNS4_17SM100_MMA_TF32_SSISI_SI_fLi64ELi128ELNS4_4UMMA5MajorE0ELSO_0ELNSN_7ScaleInE0ELSP_0EEEEEENS4_6LayoutISC_NS5_IJNSA_ILi0EEEST_ST_EEEEENS5_IJNS4_10UnderscoreESW_SW_EEEEENS4_13SM90_TMA_LOADENS4_14ComposedLayoutINS4_7SwizzleILi3ELi4ELi3EEENS4_18smem_ptr_flag_bitsILi32EEENSS_INS5_IJNSA_ILi8EEESG_EEENS5_IJSG_SB_EEEEEEEvNS4_8identityESZ_S19_vS1A_EENS_8epilogue10collective18CollectiveEpilogueINS1C_23Sm100TmaWarpSpecializedILi4ELi2ELi16ELb1ELb0EEEJSH_NS5_IJNSS_ISE_SB_EENSS_ISG_SB_EEEEESI_SJ_SI_SJ_NS1C_6fusion15FusionCallbacksIS1G_NS1K_17LinearCombinationISI_fSI_fLNS_15FloatRoundStyleE2EEESH_S1J_JEEENS4_5SM1004TMEM4LOAD26SM100_TMEM_LOAD_16dp128b8xESZ_S19_NS4_17SM75_U32x4_LDSM_NENS4_14SM90_TMA_STOREES19_NS4_17SM90_U32x4_STSM_NENS4_39AutoVectorizingCopyWithAssumedAlignmentILi128EEEEEEvvEEEEvNT_6ParamsE --------------------------
	.section	.nv.info._ZN7cutlass13device_kernelINS_4gemm6kernel13GemmUniversalIN4cute5tupleIJiiiiEEENS1_10collective13CollectiveMmaINS1_35MainloopSm100TmaUmmaWarpSpecializedILi2ELi2ELi4ENS5_IJNS4_1CILi1EEESB_SB_EEEEENS5_IJNSA_ILi64EEENSA_ILi128EEENSA_ILi32EEEEEENS_10tfloat32_tENS5_IJlSB_lEEESI_SJ_NS4_8TiledMMAINS4_8MMA_AtomIJNS4_17SM100_MMA_TF32_SSISI_SI_fLi64ELi128ELNS4_4UMMA5MajorE0ELSO_0ELNSN_7ScaleInE0ELSP_0EEEEEENS4_6LayoutISC_NS5_IJNSA_ILi0EEEST_ST_EEEEENS5_IJNS4_10UnderscoreESW_SW_EEEEENS4_13SM90_TMA_LOADENS4_14ComposedLayoutINS4_7SwizzleILi3ELi4ELi3EEENS4_18smem_ptr_flag_bitsILi32EEENSS_INS5_IJNSA_ILi8EEESG_EEENS5_IJSG_SB_EEEEEEEvNS4_8identityESZ_S19_vS1A_EENS_8epilogue10collective18CollectiveEpilogueINS1C_23Sm100TmaWarpSpecializedILi4ELi2ELi16ELb1ELb0EEEJSH_NS5_IJNSS_ISE_SB_EENSS_ISG_SB_EEEEESI_SJ_SI_SJ_NS1C_6fusion15FusionCallbacksIS1G_NS1K_17LinearCombinationISI_fSI_fLNS_15FloatRoundStyleE2EEESH_S1J_JEEENS4_5SM1004TMEM4LOAD26SM100_TMEM_LOAD_16dp128b8xESZ_S19_NS4_17SM75_U32x4_LDSM_NENS4_14SM90_TMA_STOREES19_NS4_17SM90_U32x4_STSM_NENS4_39AutoVectorizingCopyWithAssumedAlignmentILi128EEEEEEvvEEEEvNT_6ParamsE,"",@"SHT_CUDA_INFO"
	.sectionflags	@""
	.align	4


	//----- nvinfo : EIATTR_CUDA_API_VERSION
	.align		4
        /*0000*/ 	.byte	0x04, 0x37
        /*0002*/ 	.short	(.L_31 - .L_30)
.L_30:
        /*0004*/ 	.word	0x00000082


	//----- nvinfo : EIATTR_KPARAM_INFO
	.align		4
.L_31:
        /*0008*/ 	.byte	0x04, 0x17
        /*000a*/ 	.short	(.L_33 - .L_32)
.L_32:
        /*000c*/ 	.word	0x00000000
        /*0010*/ 	.short	0x0000
        /*0012*/ 	.short	0x0000
        /*0014*/ 	.byte	0x00, 0xf0, 0x01, 0x20


	//----- nvinfo : EIATTR_AT_ENTRY_FRAGMENTS
	.align		4
.L_33:
        /*0018*/ 	.byte	0x04, 0x4f
        /*001a*/ 	.short	(.L_35 - .L_34)


	//   ....[0]....
.L_34:
        /*001c*/ 	.word	0x00000006


	//----- nvinfo : EIATTR_RESERVED_SMEM_USED
	.align		4
.L_35:
        /*0020*/ 	.byte	0x01, 0x41
	.zero		2


	//----- nvinfo : EIATTR_SPARSE_MMA_MASK
	.align		4
        /*0024*/ 	.byte	0x03, 0x50
        /*0026*/ 	.short	0x0000


	//----- nvinfo : EIATTR_TCGEN05_1CTA_USED
	.align		4
        /*0028*/ 	.byte	0x01, 0x51
	.zero		2


	//----- nvinfo : EIATTR_MAXREG_COUNT
	.align		4
        /*002c*/ 	.byte	0x03, 0x1b
        /*002e*/ 	.short	0x00ff


	//----- nvinfo : EIATTR_NUM_BARRIERS
	.align		4
        /*0030*/ 	.byte	0x02, 0x4c
        /*0032*/ 	.byte	0x07
	.zero		1


	//----- nvinfo : EIATTR_EXTERNS
	.align		4
        /*0034*/ 	.byte	0x04, 0x0f
        /*0036*/ 	.short	(.L_37 - .L_36)


	//   ....[0]....
	.align		4
.L_36:
        /*0038*/ 	.word	index@(__assertfail)


	//----- nvinfo : EIATTR_MERCURY_ISA_VERSION
	.align		4
.L_37:
        /*003c*/ 	.byte	0x03, 0x5f
        /*003e*/ 	.short	0x0101


	//----- nvinfo : EIATTR_INT_WARP_WIDE_INSTR_OFFSETS
	.align		4
        /*0040*/ 	.byte	0x04, 0x31
        /*0042*/ 	.short	(.L_39 - .L_38)


	//   ....[0]....
.L_38:
        /*0044*/ 	.word	0x00001da0


	//   ....[1]....
        /*0048*/ 	.word	0x00003720


	//   ....[2]....
        /*004c*/ 	.word	0x00003750


	//   ....[3]....
        /*0050*/ 	.word	0x000037a0


	//   ....[4]....
        /*0054*/ 	.word	0x000040b0


	//   ....[5]....
        /*0058*/ 	.word	0x00004110


	//   ....[6]....
        /*005c*/ 	.word	0x000041f0


	//   ....[7]....
        /*0060*/ 	.word	0x00004260


	//   ....[8]....
        /*0064*/ 	.word	0x00004370


	//   ....[9]....
        /*0068*/ 	.word	0x00004400


	//   ....[10]....
        /*006c*/ 	.word	0x000045d0


	//   ....[11]....
        /*0070*/ 	.word	0x00004730


	//----- nvinfo : EIATTR_COOP_GROUP_MASK_REGIDS
	.align		4
.L_39:
        /*0074*/ 	.byte	0x04, 0x29
        /*0076*/ 	.short	(.L_41 - .L_40)


	//   ....[0]....
.L_40:
        /*0078*/ 	.word	0xffffffff


	//   ....[1]....
        /*007c*/ 	.word	0xffffffff


	//   ....[2]....
        /*0080*/ 	.word	0xffffffff


	//   ....[3]....
        /*0084*/ 	.word	0xffffffff


	//   ....[4]....
        /*0088*/ 	.word	0xffffffff


	//   ....[5]....
        /*008c*/ 	.word	0xffffffff


	//   ....[6]....
        /*0090*/ 	.word	0xffffffff


	//   ....[7]....
        /*0094*/ 	.word	0xffffffff


	//   ....[8]....
        /*0098*/ 	.word	0xffffffff


	//   ....[9]....
        /*009c*/ 	.word	0xffffffff


	//   ....[10]....
        /*00a0*/ 	.word	0xffffffff


	//   ....[11]....
        /*00a4*/ 	.word	0xffffffff


	//   ....[12]....
        /*00a8*/ 	.word	0xffffffff


	//----- nvinfo : EIATTR_COOP_GROUP_INSTR_OFFSETS
	.align		4
.L_41:
        /*00ac*/ 	.byte	0x04, 0x28
        /*00ae*/ 	.short	(.L_43 - .L_42)


	//   ....[0]....
.L_42:
        /*00b0*/ 	.word	0x00000090


	//   ....[1]....
        /*00b4*/ 	.word	0x000004d0


	//   ....[2]....
        /*00b8*/ 	.word	0x00000600


	//   ....[3]....
        /*00bc*/ 	.word	0x000007a0


	//   ....[4]....
        /*00c0*/ 	.word	0x000008a0


	//   ....[5]....
        /*00c4*/ 	.word	0x00000a10


	//   ....[6]....
        /*00c8*/ 	.word	0x00000bb0


	//   ....[7]....
        /*00cc*/ 	.word	0x00001c80


	//   ....[8]....
        /*00d0*/ 	.word	0x00002940


	//   ....[9]....
        /*00d4*/ 	.word	0x00002b50


	//   ....[10]....
        /*00d8*/ 	.word	0x00002b80


	//   ....[11]....
        /*00dc*/ 	.word	0x00003610


	//   ....[12]....
        /*00e0*/ 	.word	0x00003840


	//----- nvinfo : EIATTR_VRC_CTA_INIT_COUNT
	.align		4
.L_43:
        /*00e4*/ 	.byte	0x02, 0x4a
        /*00e6*/ 	.byte	0x80
	.zero		1


	//----- nvinfo : EIATTR_SYSCALL_OFFSETS
	.align		4
        /*00e8*/ 	.byte	0x04, 0x46
        /*00ea*/ 	.short	(.L_45 - .L_44)


	//   ....[0]....
.L_44:
        /*00ec*/ 	.word	0x000051f0


	//   ....[1]....
        /*00f0*/ 	.word	0x000052e0


	//   ....[2]....
        /*00f4*/ 	.word	0x00005b10


	//   ....[3]....
        /*00f8*/ 	.word	0x000064d0


	//   ....[4]....
        /*00fc*/ 	.word	0x00006e30


	//   ....[5]....
        /*0100*/ 	.word	0x00007790


	//----- nvinfo : EIATTR_MBARRIER_INSTR_OFFSETS
	.align		4
.L_45:
        /*0104*/ 	.byte	0x04, 0x39
        /*0106*/ 	.short	(.L_47 - .L_46)


	//   ....[0]....
.L_46:
        /*0108*/ 	.word	0x000005b0
        /*010c*/ 	.word	0x000000ff
        /*0110*/ 	.word	0x00000000
        /*0114*/ 	.short	0x0100
        /*0116*/ 	.byte	0x05
	.zero		1


	//   ....[1]....
        /*0118*/ 	.word	0x000005c0
        /*011c*/ 	.word	0x000000ff
        /*0120*/ 	.word	0x00000010
        /*0124*/ 	.short	0x0100
        /*0126*/ 	.byte	0x05
	.zero		1


	//   ....[2]....
        /*0128*/ 	.word	0x000005d0
        /*012c*/ 	.word	0x000000ff
        /*0130*/ 	.word	0x00000008
        /*0134*/ 	.short	0x0100
        /*0136*/ 	.byte	0x05
	.zero		1


	//   ....[3]....
        /*0138*/ 	.word	0x000005e0
        /*013c*/ 	.word	0x000000ff
        /*0140*/ 	.word	0x00000018
        /*0144*/ 	.short	0x0100
        /*0146*/ 	.byte	0x05
	.zero		1


	//   ....[4]....
        /*0148*/ 	.word	0x00000710
        /*014c*/ 	.word	0x000000ff
        /*0150*/ 	.word	0x00000020
        /*0154*/ 	.short	0x0100
        /*0156*/ 	.byte	0x07
	.zero		1


	//   ....[5]....
        /*0158*/ 	.word	0x00000720
        /*015c*/ 	.word	0x000000ff
        /*0160*/ 	.word	0x00000040
        /*0164*/ 	.short	0x0100
        /*0166*/ 	.byte	0x07
	.zero		1


	//   ....[6]....
        /*0168*/ 	.word	0x00000730
        /*016c*/ 	.word	0x000000ff
        /*0170*/ 	.word	0x00000028
        /*0174*/ 	.short	0x0100
        /*0176*/ 	.byte	0x07
	.zero		1


	//   ....[7]....
        /*0178*/ 	.word	0x00000740
        /*017c*/ 	.word	0x000000ff
        /*0180*/ 	.word	0x00000048
        /*0184*/ 	.short	0x0100
        /*0186*/ 	.byte	0x07
	.zero		1


	//   ....[8]....
        /*0188*/ 	.word	0x00000750
        /*018c*/ 	.word	0x000000ff
        /*0190*/ 	.word	0x00000030
        /*0194*/ 	.short	0x0100
        /*0196*/ 	.byte	0x07
	.zero		1


	//   ....[9]....
        /*0198*/ 	.word	0x00000760
        /*019c*/ 	.word	0x000000ff
        /*01a0*/ 	.word	0x00000050
        /*01a4*/ 	.short	0x0100
        /*01a6*/ 	.byte	0x07
	.zero		1


	//   ....[10]....
        /*01a8*/ 	.word	0x00000770
        /*01ac*/ 	.word	0x000000ff
        /*01b0*/ 	.word	0x00000038
        /*01b4*/ 	.short	0x0100
        /*01b6*/ 	.byte	0x07
	.zero		1


	//   ....[11]....
        /*01b8*/ 	.word	0x00000780
        /*01bc*/ 	.word	0x000000ff
        /*01c0*/ 	.word	0x00000058
        /*01c4*/ 	.short	0x0100
        /*01c6*/ 	.byte	0x07
	.zero		1


	//   ....[12]....
        /*01c8*/ 	.word	0x00000870
        /*01cc*/ 	.word	0x000000ff
        /*01d0*/ 	.word	0x00000060
        /*01d4*/ 	.short	0x0100
        /*01d6*/ 	.byte	0x05
	.zero		1


	//   ....[13]....
        /*01d8*/ 	.word	0x00000880
        /*01dc*/ 	.word	0x000000ff
        /*01e0*/ 	.word	0x00000068
        /*01e4*/ 	.short	0x0100
        /*01e6*/ 	.byte	0x05
	.zero		1


	//   ....[14]....
        /*01e8*/ 	.word	0x000009c0
        /*01ec*/ 	.word	0x000000ff
        /*01f0*/ 	.word	0x00000070
        /*01f4*/ 	.short	0x0100
        /*01f6*/ 	.byte	0x05
	.zero		1


	//   ....[15]....
        /*01f8*/ 	.word	0x000009d0
        /*01fc*/ 	.word	0x000000ff
        /*0200*/ 	.word	0x00000080
        /*0204*/ 	.short	0x0100
        /*0206*/ 	.byte	0x05
	.zero		1


	//   ....[16]....
        /*0208*/ 	.word	0x000009e0
        /*020c*/ 	.word	0x000000ff
        /*0210*/ 	.word	0x00000078
        /*0214*/ 	.short	0x0100
        /*0216*/ 	.byte	0x05
	.zero		1


	//   ....[17]....
        /*0218*/ 	.word	0x000009f0
        /*021c*/ 	.word	0x000000ff
        /*0220*/ 	.word	0x00000088
        /*0224*/ 	.short	0x0100
        /*0226*/ 	.byte	0x05
	.zero		1


	//   ....[18]....
        /*0228*/ 	.word	0x00000b20
        /*022c*/ 	.word	0x000000ff
        /*0230*/ 	.word	0x00000090
        /*0234*/ 	.short	0x0100
        /*0236*/ 	.byte	0x07
	.zero		1


	//   ....[19]....
        /*0238*/ 	.word	0x00000b30
        /*023c*/ 	.word	0x000000ff
        /*0240*/ 	.word	0x000000b0
        /*0244*/ 	.short	0x0100
        /*0246*/ 	.byte	0x07
	.zero		1


	//   ....[20]....
        /*0248*/ 	.word	0x00000b40
        /*024c*/ 	.word	0x000000ff
        /*0250*/ 	.word	0x00000098
        /*0254*/ 	.short	0x0100
        /*0256*/ 	.byte	0x07
	.zero		1


	//   ....[21]....
        /*0258*/ 	.word	0x00000b50
        /*025c*/ 	.word	0x000000ff
        /*0260*/ 	.word	0x000000b8
        /*0264*/ 	.short	0x0100
        /*0266*/ 	.byte	0x07
	.zero		1


	//   ....[22]....
        /*0268*/ 	.word	0x00000b60
        /*026c*/ 	.word	0x000000ff
        /*0270*/ 	.word	0x000000a0
        /*0274*/ 	.short	0x0100
        /*0276*/ 	.byte	0x07
	.zero		1


	//   ....[23]....
        /*0278*/ 	.word	0x00000b70
        /*027c*/ 	.word	0x000000ff
        /*0280*/ 	.word	0x000000c0
        /*0284*/ 	.short	0x0100
        /*0286*/ 	.byte	0x07
	.zero		1


	//   ....[24]....
        /*0288*/ 	.word	0x00000b80
        /*028c*/ 	.word	0x000000ff
        /*0290*/ 	.word	0x000000a8
        /*0294*/ 	.short	0x0100
        /*0296*/ 	.byte	0x07
	.zero		1


	//   ....[25]....
        /*0298*/ 	.word	0x00000b90
        /*029c*/ 	.word	0x000000ff
        /*02a0*/ 	.word	0x000000c8
        /*02a4*/ 	.short	0x0100
        /*02a6*/ 	.byte	0x07
	.zero		1


	//   ....[26]....
        /*02a8*/ 	.word	0x00000c80
        /*02ac*/ 	.word	0x000000ff
        /*02b0*/ 	.word	0x000000d0
        /*02b4*/ 	.short	0x0100
        /*02b6*/ 	.byte	0x05
	.zero		1


	//   ....[27]....
        /*02b8*/ 	.word	0x00000c90
        /*02bc*/ 	.word	0x000000ff
        /*02c0*/ 	.word	0x000000e0
        /*02c4*/ 	.short	0x0100
        /*02c6*/ 	.byte	0x05
	.zero		1


	//   ....[28]....
        /*02c8*/ 	.word	0x00000ca0
        /*02cc*/ 	.word	0x000000ff
        /*02d0*/ 	.word	0x000000d8
        /*02d4*/ 	.short	0x0100
        /*02d6*/ 	.byte	0x05
	.zero		1


	//   ....[29]....
        /*02d8*/ 	.word	0x00000cb0
        /*02dc*/ 	.word	0x000000ff
        /*02e0*/ 	.word	0x000000e8
        /*02e4*/ 	.short	0x0100
        /*02e6*/ 	.byte	0x05
	.zero		1


	//   ....[30]....
        /*02e8*/ 	.word	0x00001580
        /*02ec*/ 	.word	0x00000002
        /*02f0*/ 	.word	0x000000e0
        /*02f4*/ 	.short	0x010a
        /*02f6*/ 	.byte	0xff
	.zero		1


	//   ....[31]....
        /*02f8*/ 	.word	0x000015b0
        /*02fc*/ 	.word	0x00000002
        /*0300*/ 	.word	0x000000d0
        /*0304*/ 	.short	0x0101
        /*0306*/ 	.byte	0xff
	.zero		1


	//   ....[32]....
        /*0308*/ 	.word	0x00001680
        /*030c*/ 	.word	0x000000ff
        /*0310*/ 	.word	0x00000010
        /*0314*/ 	.short	0x010a
        /*0316*/ 	.byte	0x08
	.zero		1


	//   ....[33]....
        /*0318*/ 	.word	0x00001720
        /*031c*/ 	.word	0x000000ff
        /*0320*/ 	.word	0x00000010
        /*0324*/ 	.short	0x010a
        /*0326*/ 	.byte	0x21
	.zero		1


	//   ....[34]....
        /*0328*/ 	.word	0x00001870
        /*032c*/ 	.word	0x000000ff
        /*0330*/ 	.word	0x00000010
        /*0334*/ 	.short	0x010a
        /*0336*/ 	.byte	0x08
	.zero		1


	//   ....[35]....
        /*0338*/ 	.word	0x00001980
        /*033c*/ 	.word	0x000000ff
        /*0340*/ 	.word	0x00000068
        /*0344*/ 	.short	0x0101
        /*0346*/ 	.byte	0x04
	.zero		1


	//   ....[36]....
        /*0348*/ 	.word	0x000019a0
        /*034c*/ 	.word	0x000000ff
        /*0350*/ 	.word	0x00000010
        /*0354*/ 	.short	0x010a
        /*0356*/ 	.byte	0x08
	.zero		1


	//   ....[37]....
        /*0358*/ 	.word	0x00001a20
        /*035c*/ 	.word	0x000000ff
        /*0360*/ 	.word	0x00000010
        /*0364*/ 	.short	0x010a
        /*0366*/ 	.byte	0x11
	.zero		1


	//   ....[38]....
        /*0368*/ 	.word	0x00001b70
        /*036c*/ 	.word	0x000000ff
        /*0370*/ 	.word	0x00000010
        /*0374*/ 	.short	0x010a
        /*0376*/ 	.byte	0x08
	.zero		1


	//   ....[39]....
        /*0378*/ 	.word	0x00001cb0
        /*037c*/ 	.word	0x00000002
        /*0380*/ 	.word	0x00000070
        /*0384*/ 	.short	0x010a
        /*0386*/ 	.byte	0xff
	.zero		1


	//   ....[40]....
        /*0388*/ 	.word	0x00001d70
        /*038c*/ 	.word	0x00000002
        /*0390*/ 	.word	0x00000000
        /*0394*/ 	.short	0x0101
        /*0396*/ 	.byte	0xff
	.zero		1


	//   ....[41]....
        /*0398*/ 	.word	0x000022d0
        /*039c*/ 	.word	0x000000ff
        /*03a0*/ 	.word	0x00000000
        /*03a4*/ 	.short	0x010a
        /*03a6*/ 	.byte	0x04
	.zero		1


	//   ....[42]....
        /*03a8*/ 	.word	0x00002370
        /*03ac*/ 	.word	0x00000000
        /*03b0*/ 	.word	0x00000000
        /*03b4*/ 	.short	0x010a
        /*03b6*/ 	.byte	0xff
	.zero		1


	//   ....[43]....
        /*03b8*/ 	.word	0x00002490
        /*03bc*/ 	.word	0x00000000
        /*03c0*/ 	.word	0x000000d0
        /*03c4*/ 	.short	0x010a
        /*03c6*/ 	.byte	0xff
	.zero		1


	//   ....[44]....
        /*03c8*/ 	.word	0x00002500
        /*03cc*/ 	.word	0x00000000
        /*03d0*/ 	.word	0x00000000
        /*03d4*/ 	.short	0x0101
        /*03d6*/ 	.byte	0xff
	.zero		1


	//   ....[45]....
        /*03d8*/ 	.word	0x00002520
        /*03dc*/ 	.word	0x000000ff
        /*03e0*/ 	.word	0x00000080
        /*03e4*/ 	.short	0x010a
        /*03e6*/ 	.byte	0x05
	.zero		1


	//   ....[46]....
        /*03e8*/ 	.word	0x00002640
        /*03ec*/ 	.word	0x00000000
        /*03f0*/ 	.word	0x00000070
        /*03f4*/ 	.short	0x010a
        /*03f6*/ 	.byte	0xff
	.zero		1


	//   ....[47]....
        /*03f8*/ 	.word	0x00002740
        /*03fc*/ 	.word	0x00000000
        /*0400*/ 	.word	0x00000000
        /*0404*/ 	.short	0x0101
        /*0406*/ 	.byte	0xff
	.zero		1


	//   ....[48]....
        /*0408*/ 	.word	0x000027d0
        /*040c*/ 	.word	0x000000ff
        /*0410*/ 	.word	0x00000080
        /*0414*/ 	.short	0x0106
        /*0416*/ 	.byte	0x05
	.zero		1


	//   ....[49]....
        /*0418*/ 	.word	0x000027f0
        /*041c*/ 	.word	0x000000ff
        /*0420*/ 	.word	0x00000080
        /*0424*/ 	.short	0x010a
        /*0426*/ 	.byte	0x05
	.zero		1


	//   ....[50]....
        /*0428*/ 	.word	0x00002880
        /*042c*/ 	.word	0x000000ff
        /*0430*/ 	.word	0x00000080
        /*0434*/ 	.short	0x0106
        /*0436*/ 	.byte	0x04
	.zero		1


	//   ....[51]....
        /*0438*/ 	.word	0x000028c0
        /*043c*/ 	.word	0x00000000
        /*0440*/ 	.word	0x00000080
        /*0444*/ 	.short	0x010a
        /*0446*/ 	.byte	0xff
	.zero		1


	//   ....[52]....
        /*0448*/ 	.word	0x00002e00
        /*044c*/ 	.word	0x00000000
        /*0450*/ 	.word	0x00000070
        /*0454*/ 	.short	0x010a
        /*0456*/ 	.byte	0xff
	.zero		1


	//   ....[53]....
        /*0458*/ 	.word	0x00002f00
        /*045c*/ 	.word	0x00000003
        /*0460*/ 	.word	0x00000000
        /*0464*/ 	.short	0x0101
        /*0466*/ 	.byte	0xff
	.zero		1


	//   ....[54]....
        /*0468*/ 	.word	0x00002f10
        /*046c*/ 	.word	0x000000ff
        /*0470*/ 	.word	0x00000000
        /*0474*/ 	.short	0x010a
        /*0476*/ 	.byte	0x06
	.zero		1


	//   ....[55]....
        /*0478*/ 	.word	0x00002f90
        /*047c*/ 	.word	0x000000ff
        /*0480*/ 	.word	0x000000b0
        /*0484*/ 	.short	0x010a
        /*0486*/ 	.byte	0x07
	.zero		1


	//   ....[56]....
        /*0488*/ 	.word	0x00003070
        /*048c*/ 	.word	0x000000ff
        /*0490*/ 	.word	0x00000000
        /*0494*/ 	.short	0x010a
        /*0496*/ 	.byte	0x06
	.zero		1


	//   ....[57]....
        /*0498*/ 	.word	0x000031a0
        /*049c*/ 	.word	0x000000ff
        /*04a0*/ 	.word	0x00000000
        /*04a4*/ 	.short	0x010a
        /*04a6*/ 	.byte	0x1a
	.zero		1


	//   ....[58]....
        /*04a8*/ 	.word	0x00003440
        /*04ac*/ 	.word	0x000000ff
        /*04b0*/ 	.word	0x00000000
        /*04b4*/ 	.short	0x010a
        /*04b6*/ 	.byte	0x06
	.zero		1


	//   ....[59]....
        /*04b8*/ 	.word	0x000034d0
        /*04bc*/ 	.word	0x000000ff
        /*04c0*/ 	.word	0x00000000
        /*04c4*/ 	.short	0x010a
        /*04c6*/ 	.byte	0x06
	.zero		1


	//   ....[60]....
        /*04c8*/ 	.word	0x00003560
        /*04cc*/ 	.word	0x000000ff
        /*04d0*/ 	.word	0x00000000
        /*04d4*/ 	.short	0x010a
        /*04d6*/ 	.byte	0x06
	.zero		1


	//   ....[61]....
        /*04d8*/ 	.word	0x000035f0
        /*04dc*/ 	.word	0x000000ff
        /*04e0*/ 	.word	0x00000000
        /*04e4*/ 	.short	0x010a
        /*04e6*/ 	.byte	0x07
	.zero		1


	//   ....[62]....
        /*04e8*/ 	.word	0x00003a60
        /*04ec*/ 	.word	0x00000000
        /*04f0*/ 	.word	0x00000070
        /*04f4*/ 	.short	0x010a
        /*04f6*/ 	.byte	0xff
	.zero		1


	//   ....[63]....
        /*04f8*/ 	.word	0x00003b20
        /*04fc*/ 	.word	0x00000000
        /*0500*/ 	.word	0x00000000
        /*0504*/ 	.short	0x0101
        /*0506*/ 	.byte	0xff
	.zero		1


	//   ....[64]....
        /*0508*/ 	.word	0x00003e40
        /*050c*/ 	.word	0x000000ff
        /*0510*/ 	.word	0x00000068
        /*0514*/ 	.short	0x010a
        /*0516*/ 	.byte	0x07
	.zero		1


	//   ....[65]....
        /*0518*/ 	.word	0x00004030
        /*051c*/ 	.word	0x000000ff
        /*0520*/ 	.word	0x00000040
        /*0524*/ 	.short	0x010a
        /*0526*/ 	.byte	0x07
	.zero		1


	//   ....[66]....
        /*0528*/ 	.word	0x000041a0
        /*052c*/ 	.word	0x000000ff
        /*0530*/ 	.word	0x00000020
        /*0534*/ 	.short	0x010b
        /*0536*/ 	.byte	0x07
	.zero		1


	//   ....[67]....
        /*0538*/ 	.word	0x000041b0
        /*053c*/ 	.word	0x000000ff
        /*0540*/ 	.word	0x00000000
        /*0544*/ 	.short	0x0101
        /*0546*/ 	.byte	0x08
	.zero		1


	//   ....[68]....
        /*0548*/ 	.word	0x000041c0
        /*054c*/ 	.word	0x000000ff
        /*0550*/ 	.word	0x00000048
        /*0554*/ 	.short	0x010a
        /*0556*/ 	.byte	0x07
	.zero		1


	//   ....[69]....
        /*0558*/ 	.word	0x00004310
        /*055c*/ 	.word	0x000000ff
        /*0560*/ 	.word	0x00000028
        /*0564*/ 	.short	0x010b
        /*0566*/ 	.byte	0x07
	.zero		1


	//   ....[70]....
        /*0568*/ 	.word	0x00004320
        /*056c*/ 	.word	0x000000ff
        /*0570*/ 	.word	0x00000000
        /*0574*/ 	.short	0x0101
        /*0576*/ 	.byte	0x08
	.zero		1


	//   ....[71]....
        /*0578*/ 	.word	0x00004330
        /*057c*/ 	.word	0x000000ff
        /*0580*/ 	.word	0x00000050
        /*0584*/ 	.short	0x010a
        /*0586*/ 	.byte	0x07
	.zero		1


	//   ....[72]....
        /*0588*/ 	.word	0x000044b0
        /*058c*/ 	.word	0x000000ff
        /*0590*/ 	.word	0x00000030
        /*0594*/ 	.short	0x010b
        /*0596*/ 	.byte	0x07
	.zero		1


	//   ....[73]....
        /*0598*/ 	.word	0x000044f0
        /*059c*/ 	.word	0x000000ff
        /*05a0*/ 	.word	0x00000000
        /*05a4*/ 	.short	0x0101
        /*05a6*/ 	.byte	0x08
	.zero		1


	//   ....[74]....
        /*05a8*/ 	.word	0x00004530
        /*05ac*/ 	.word	0x000000ff
        /*05b0*/ 	.word	0x00000058
        /*05b4*/ 	.short	0x010a
        /*05b6*/ 	.byte	0x07
	.zero		1


	//   ....[75]....
        /*05b8*/ 	.word	0x00004770
        /*05bc*/ 	.word	0x000000ff
        /*05c0*/ 	.word	0x00000038
        /*05c4*/ 	.short	0x010b
        /*05c6*/ 	.byte	0x07
	.zero		1


	//   ....[76]....
        /*05c8*/ 	.word	0x00004790
        /*05cc*/ 	.word	0x000000ff
        /*05d0*/ 	.word	0x00000000
        /*05d4*/ 	.short	0x0101
        /*05d6*/ 	.byte	0x0d
	.zero		1


	//   ....[77]....
        /*05d8*/ 	.word	0x000047c0
        /*05dc*/ 	.word	0x000000ff
        /*05e0*/ 	.word	0x00000040
        /*05e4*/ 	.short	0x010a
        /*05e6*/ 	.byte	0x07
	.zero		1


	//   ....[78]....
        /*05e8*/ 	.word	0x000047e0
        /*05ec*/ 	.word	0x000000ff
        /*05f0*/ 	.word	0x00000048
        /*05f4*/ 	.short	0x010a
        /*05f6*/ 	.byte	0x07
	.zero		1


	//   ....[79]....
        /*05f8*/ 	.word	0x00004800
        /*05fc*/ 	.word	0x000000ff
        /*0600*/ 	.word	0x00000050
        /*0604*/ 	.short	0x010a
        /*0606*/ 	.byte	0x07
	.zero		1


	//   ....[80]....
        /*0608*/ 	.word	0x00004840
        /*060c*/ 	.word	0x00000000
        /*0610*/ 	.word	0x00000058
        /*0614*/ 	.short	0x010a
        /*0616*/ 	.byte	0xff
	.zero		1


	//   ....[81]....
        /*0618*/ 	.word	0x00004bb0
        /*061c*/ 	.word	0x00000000
        /*0620*/ 	.word	0x00000070
        /*0624*/ 	.short	0x010a
        /*0626*/ 	.byte	0xff
	.zero		1


	//   ....[82]....
        /*0628*/ 	.word	0x00004cc0
        /*062c*/ 	.word	0x00000000
        /*0630*/ 	.word	0x00000000
        /*0634*/ 	.short	0x0101
        /*0636*/ 	.byte	0xff
	.zero		1


	//   ....[83]....
        /*0638*/ 	.word	0x00005740
        /*063c*/ 	.word	0x000000ff
        /*0640*/ 	.word	0x00000020
        /*0644*/ 	.short	0x010a
        /*0646*/ 	.byte	0x30
	.zero		1


	//   ....[84]....
        /*0648*/ 	.word	0x00005780
        /*064c*/ 	.word	0x00000054
        /*0650*/ 	.word	0x00000090
        /*0654*/ 	.short	0x010a
        /*0656*/ 	.byte	0xff
	.zero		1


	//   ....[85]....
        /*0658*/ 	.word	0x000058f0
        /*065c*/ 	.word	0x000000ff
        /*0660*/ 	.word	0x00000020
        /*0664*/ 	.short	0x010a
        /*0666*/ 	.byte	0x30
	.zero		1


	//   ....[86]....
        /*0668*/ 	.word	0x000059f0
        /*066c*/ 	.word	0x00000054
        /*0670*/ 	.word	0x00000090
        /*0674*/ 	.short	0x010a
        /*0676*/ 	.byte	0xff
	.zero		1


	//   ....[87]....
        /*0678*/ 	.word	0x000061f0
        /*067c*/ 	.word	0x00000000
        /*0680*/ 	.word	0x00000000
        /*0684*/ 	.short	0x0101
        /*0686*/ 	.byte	0xff
	.zero		1


	//   ....[88]....
        /*0688*/ 	.word	0x00006200
        /*068c*/ 	.word	0x00000002
        /*0690*/ 	.word	0x00000020
        /*0694*/ 	.short	0x010a
        /*0696*/ 	.byte	0xff
	.zero		1


	//   ....[89]....
        /*0698*/ 	.word	0x000062d0
        /*069c*/ 	.word	0x00000002
        /*06a0*/ 	.word	0x00000020
        /*06a4*/ 	.short	0x010a
        /*06a6*/ 	.byte	0xff
	.zero		1


	//   ....[90]....
        /*06a8*/ 	.word	0x00006b50
        /*06ac*/ 	.word	0x00000015
        /*06b0*/ 	.word	0x00000000
        /*06b4*/ 	.short	0x0101
        /*06b6*/ 	.byte	0xff
	.zero		1


	//   ....[91]....
        /*06b8*/ 	.word	0x00006b70
        /*06bc*/ 	.word	0x00000000
        /*06c0*/ 	.word	0x00000020
        /*06c4*/ 	.short	0x010a
        /*06c6*/ 	.byte	0xff
	.zero		1


	//   ....[92]....
        /*06c8*/ 	.word	0x00006c30
        /*06cc*/ 	.word	0x00000000
        /*06d0*/ 	.word	0x00000020
        /*06d4*/ 	.short	0x010a
        /*06d6*/ 	.byte	0xff
	.zero		1


	//   ....[93]....
        /*06d8*/ 	.word	0x000074b0
        /*06dc*/ 	.word	0x00000015
        /*06e0*/ 	.word	0x00000000
        /*06e4*/ 	.short	0x0101
        /*06e6*/ 	.byte	0xff
	.zero		1


	//   ....[94]....
        /*06e8*/ 	.word	0x000074d0
        /*06ec*/ 	.word	0x00000002
        /*06f0*/ 	.word	0x00000020
        /*06f4*/ 	.short	0x010a
        /*06f6*/ 	.byte	0xff
	.zero		1


	//   ....[95]....
        /*06f8*/ 	.word	0x00007590
        /*06fc*/ 	.word	0x00000002
        /*0700*/ 	.word	0x00000020
        /*0704*/ 	.short	0x010a
        /*0706*/ 	.byte	0xff
	.zero		1


	//   ....[96]....
        /*0708*/ 	.word	0x00007900
        /*070c*/ 	.word	0x000000ff
        /*0710*/ 	.word	0x00000000
        /*0714*/ 	.short	0x0101
        /*0716*/ 	.byte	0x05
	.zero		1


	//   ....[97]....
        /*0718*/ 	.word	0x00007e70
        /*071c*/ 	.word	0x00000000
        /*0720*/ 	.word	0x00000000
        /*0724*/ 	.short	0x0101
        /*0726*/ 	.byte	0xff
	.zero		1


	//   ....[98]....
        /*0728*/ 	.word	0x000080e0
        /*072c*/ 	.word	0x000000ff
        /*0730*/ 	.word	0x00000000
        /*0734*/ 	.short	0x0101
        /*0736*/ 	.byte	0x04
	.zero		1


	//   ....[99]....
        /*0738*/ 	.word	0x00008100
        /*073c*/ 	.word	0x00000002
        /*0740*/ 	.word	0x000000e0
        /*0744*/ 	.short	0x010a
        /*0746*/ 	.byte	0xff
	.zero		1


	//   ....[100]....
        /*0748*/ 	.word	0x00008160
        /*074c*/ 	.word	0x00000002
        /*0750*/ 	.word	0x00000010
        /*0754*/ 	.short	0x010a
        /*0756*/ 	.byte	0xff
	.zero		1


	//   ....[101]....
        /*0758*/ 	.word	0x000081c0
        /*075c*/ 	.word	0x00000002
        /*0760*/ 	.word	0x00000010
        /*0764*/ 	.short	0x010a
        /*0766*/ 	.byte	0xff
	.zero		1


	//   ....[102]....
        /*0768*/ 	.word	0x00008210
        /*076c*/ 	.word	0x00000002
        /*0770*/ 	.word	0x00000070
        /*0774*/ 	.short	0x010a
        /*0776*/ 	.byte	0xff
	.zero		1


	//   ....[103]....
        /*0778*/ 	.word	0x00008270
        /*077c*/ 	.word	0x00000000
        /*0780*/ 	.word	0x00000000
        /*0784*/ 	.short	0x010a
        /*0786*/ 	.byte	0xff
	.zero		1


	//   ....[104]....
        /*0788*/ 	.word	0x000082c0
        /*078c*/ 	.word	0x00000000
        /*0790*/ 	.word	0x000000d0
        /*0794*/ 	.short	0x010a
        /*0796*/ 	.byte	0xff
	.zero		1


	//   ....[105]....
        /*0798*/ 	.word	0x00008320
        /*079c*/ 	.word	0x00000000
        /*07a0*/ 	.word	0x00000080
        /*07a4*/ 	.short	0x010a
        /*07a6*/ 	.byte	0xff
	.zero		1


	//   ....[106]....
        /*07a8*/ 	.word	0x00008370
        /*07ac*/ 	.word	0x00000000
        /*07b0*/ 	.word	0x00000070
        /*07b4*/ 	.short	0x010a
        /*07b6*/ 	.byte	0xff
	.zero		1


	//   ....[107]....
        /*07b8*/ 	.word	0x000083d0
        /*07bc*/ 	.word	0x00000000
        /*07c0*/ 	.word	0x00000080
        /*07c4*/ 	.short	0x010a
        /*07c6*/ 	.byte	0xff
	.zero		1


	//   ....[108]....
        /*07c8*/ 	.word	0x00008420
        /*07cc*/ 	.word	0x00000000
        /*07d0*/ 	.word	0x00000070
        /*07d4*/ 	.short	0x010a
        /*07d6*/ 	.byte	0xff
	.zero		1


	//   ....[109]....
        /*07d8*/ 	.word	0x00008480
        /*07dc*/ 	.word	0x00000002
        /*07e0*/ 	.word	0x000000b0
        /*07e4*/ 	.short	0x010a
        /*07e6*/ 	.byte	0xff
	.zero		1


	//   ....[110]....
        /*07e8*/ 	.word	0x000084e0
        /*07ec*/ 	.word	0x00000000
        /*07f0*/ 	.word	0x00000000
        /*07f4*/ 	.short	0x010a
        /*07f6*/ 	.byte	0xff
	.zero		1


	//   ....[111]....
        /*07f8*/ 	.word	0x00008540
        /*07fc*/ 	.word	0x00000000
        /*0800*/ 	.word	0x00000000
        /*0804*/ 	.short	0x010a
        /*0806*/ 	.byte	0xff
	.zero		1


	//   ....[112]....
        /*0808*/ 	.word	0x000085a0
        /*080c*/ 	.word	0x00000000
        /*0810*/ 	.word	0x00000000
        /*0814*/ 	.short	0x010a
        /*0816*/ 	.byte	0xff
	.zero		1


	//   ....[113]....
        /*0818*/ 	.word	0x00008600
        /*081c*/ 	.word	0x00000000
        /*0820*/ 	.word	0x00000000
        /*0824*/ 	.short	0x010a
        /*0826*/ 	.byte	0xff
	.zero		1


	//   ....[114]....
        /*0828*/ 	.word	0x00008660
        /*082c*/ 	.word	0x00000000
        /*0830*/ 	.word	0x00000000
        /*0834*/ 	.short	0x010a
        /*0836*/ 	.byte	0xff
	.zero		1


	//   ....[115]....
        /*0838*/ 	.word	0x000086b0
        /*083c*/ 	.word	0x00000000
        /*0840*/ 	.word	0x00000070
        /*0844*/ 	.short	0x010a
        /*0846*/ 	.byte	0xff
	.zero		1


	//   ....[116]....
        /*0848*/ 	.word	0x00008710
        /*084c*/ 	.word	0x00000000
        /*0850*/ 	.word	0x00000068
        /*0854*/ 	.short	0x010a
        /*0856*/ 	.byte	0xff
	.zero		1


	//   ....[117]....
        /*0858*/ 	.word	0x00008770
        /*085c*/ 	.word	0x00000000
        /*0860*/ 	.word	0x00000040
        /*0864*/ 	.short	0x010a
        /*0866*/ 	.byte	0xff
	.zero		1


	//   ....[118]....
        /*0868*/ 	.word	0x000087d0
        /*086c*/ 	.word	0x00000000
        /*0870*/ 	.word	0x00000048
        /*0874*/ 	.short	0x010a
        /*0876*/ 	.byte	0xff
	.zero		1


	//   ....[119]....
        /*0878*/ 	.word	0x00008830
        /*087c*/ 	.word	0x00000000
        /*0880*/ 	.word	0x00000050
        /*0884*/ 	.short	0x010a
        /*0886*/ 	.byte	0xff
	.zero		1


	//   ....[120]....
        /*0888*/ 	.word	0x00008890
        /*088c*/ 	.word	0x00000000
        /*0890*/ 	.word	0x00000058
        /*0894*/ 	.short	0x010a
        /*0896*/ 	.byte	0xff
	.zero		1


	//   ....[121]....
        /*0898*/ 	.word	0x000088f0
        /*089c*/ 	.word	0x00000000
        /*08a0*/ 	.word	0x00000040
        /*08a4*/ 	.short	0x010a
        /*08a6*/ 	.byte	0xff
	.zero		1


	//   ....[122]....
        /*08a8*/ 	.word	0x00008950
        /*08ac*/ 	.word	0x00000000
        /*08b0*/ 	.word	0x00000048
        /*08b4*/ 	.short	0x010a
        /*08b6*/ 	.byte	0xff
	.zero		1


	//   ....[123]....
        /*08b8*/ 	.word	0x000089b0
        /*08bc*/ 	.word	0x00000000
        /*08c0*/ 	.word	0x00000050
        /*08c4*/ 	.short	0x010a
        /*08c6*/ 	.byte	0xff
	.zero		1


	//   ....[124]....
        /*08c8*/ 	.word	0x00008a00
        /*08cc*/ 	.word	0x00000000
        /*08d0*/ 	.word	0x00000070
        /*08d4*/ 	.short	0x010a
        /*08d6*/ 	.byte	0xff
	.zero		1


	//   ....[125]....
        /*08d8*/ 	.word	0x00008a60
        /*08dc*/ 	.word	0x00000000
        /*08e0*/ 	.word	0x00000020
        /*08e4*/ 	.short	0x010a
        /*08e6*/ 	.byte	0xff
	.zero		1


	//   ....[126]....
        /*08e8*/ 	.word	0x00008ab0
        /*08ec*/ 	.word	0x00000054
        /*08f0*/ 	.word	0x00000090
        /*08f4*/ 	.short	0x010a
        /*08f6*/ 	.byte	0xff
	.zero		1


	//   ....[127]....
        /*08f8*/ 	.word	0x00008b00
        /*08fc*/ 	.word	0x00000002
        /*0900*/ 	.word	0x00000020
        /*0904*/ 	.short	0x010a
        /*0906*/ 	.byte	0xff
	.zero		1


	//   ....[128]....
        /*0908*/ 	.word	0x00008b50
        /*090c*/ 	.word	0x00000000
        /*0910*/ 	.word	0x00000020
        /*0914*/ 	.short	0x010a
        /*0916*/ 	.byte	0xff
	.zero		1


	//   ....[129]....
        /*0918*/ 	.word	0x00008ba0
        /*091c*/ 	.word	0x00000002
        /*0920*/ 	.word	0x00000020
        /*0924*/ 	.short	0x010a
        /*0926*/ 	.byte	0xff
	.zero		1


	//----- nvinfo : EIATTR_NUM_MBARRIERS
	.align		4
.L_47:
        /*0928*/ 	.byte	0x03, 0x38
        /*092a*/ 	.short	0x001e


	//----- nvinfo : EIATTR_EXIT_INSTR_OFFSETS
	.align		4
        /*092c*/ 	.byte	0x04, 0x1c
        /*092e*/ 	.short	(.L_49 - .L_48)


	//   ....[0]....
.L_48:
        /*0930*/ 	.word	0x000023a0


	//   ....[1]....
        /*0934*/ 	.word	0x00002890


	//   ....[2]....
        /*0938*/ 	.word	0x000028f0


	//   ....[3]....
        /*093c*/ 	.word	0x00003850


	//   ....[4]....
        /*0940*/ 	.word	0x00004870


	//   ....[5]....
        /*0944*/ 	.word	0x000048b0


	//   ....[6]....
        /*0948*/ 	.word	0x00007fd0


	//   ....[7]....
        /*094c*/ 	.word	0x00008050


	//   ....[8]....
        /*0950*/ 	.word	0x00008080


	//   ....[9]....
        /*0954*/ 	.word	0x000080f0


	//----- nvinfo : EIATTR_MAX_THREADS
	.align		4
.L_49:
        /*0958*/ 	.byte	0x04, 0x05
        /*095a*/ 	.short	(.L_51 - .L_50)
.L_50:
        /*095c*/ 	.word	0x00000100
        /*0960*/ 	.word	0x00000001
        /*0964*/ 	.word	0x00000001


	//----- nvinfo : EIATTR_CRS_STACK_SIZE
	.align		4
.L_51:
        /*0968*/ 	.byte	0x04, 0x1e
        /*096a*/ 	.short	(.L_53 - .L_52)
.L_52:
        /*096c*/ 	.word	0x00000000


	//----- nvinfo : EIATTR_CBANK_PARAM_SIZE
	.align		4
.L_53:
        /*0970*/ 	.byte	0x03, 0x19
        /*0972*/ 	.short	0x0800


	//----- nvinfo : EIATTR_PARAM_CBANK
	.align		4
        /*0974*/ 	.byte	0x04, 0x0a
        /*0976*/ 	.short	(.L_55 - .L_54)
	.align		4
.L_54:
        /*0978*/ 	.word	index@(.nv.constant0._ZN7cutlass13device_kernelINS_4gemm6kernel13GemmUniversalIN4cute5tupleIJiiiiEEENS1_10collective13CollectiveMmaINS1_35MainloopSm100TmaUmmaWarpSpecializedILi2ELi2ELi4ENS5_IJNS4_1CILi1EEESB_SB_EEEEENS5_IJNSA_ILi64EEENSA_ILi128EEENSA_ILi32EEEEEENS_10tfloat32_tENS5_IJlSB_lEEESI_SJ_NS4_8TiledMMAINS4_8MMA_AtomIJNS4_17SM100_MMA_TF32_SSISI_SI_fLi64ELi128ELNS4_4UMMA5MajorE0ELSO_0ELNSN_7ScaleInE0ELSP_0EEEEEENS4_6LayoutISC_NS5_IJNSA_ILi0EEEST_ST_EEEEENS5_IJNS4_10UnderscoreESW_SW_EEEEENS4_13SM90_TMA_LOADENS4_14ComposedLayoutINS4_7SwizzleILi3ELi4ELi3EEENS4_18smem_ptr_flag_bitsILi32EEENSS_INS5_IJNSA_ILi8EEESG_EEENS5_IJSG_SB_EEEEEEEvNS4_8identityESZ_S19_vS1A_EENS_8epilogue10collective18CollectiveEpilogueINS1C_23Sm100TmaWarpSpecializedILi4ELi2ELi16ELb1ELb0EEEJSH_NS5_IJNSS_ISE_SB_EENSS_ISG_SB_EEEEESI_SJ_SI_SJ_NS1C_6fusion15FusionCallbacksIS1G_NS1K_17LinearCombinationISI_fSI_fLNS_15FloatRoundStyleE2EEESH_S1J_JEEENS4_5SM1004TMEM4LOAD26SM100_TMEM_LOAD_16dp128b8xESZ_S19_NS4_17SM75_U32x4_LDSM_NENS4_14SM90_TMA_STOREES19_NS4_17SM90_U32x4_STSM_NENS4_39AutoVectorizingCopyWithAssumedAlignmentILi128EEEEEEvvEEEEvNT_6ParamsE)
        /*097c*/ 	.short	0x0380
        /*097e*/ 	.short	0x0800


	//----- nvinfo : EIATTR_SW_WAR
	.align		4
.L_55:
        /*0980*/ 	.byte	0x04, 0x36
        /*0982*/ 	.short	(.L_57 - .L_56)
.L_56:
        /*0984*/ 	.word	0x00000008
.L_57:


//--------------------- .nv.callgraph             --------------------------
	.section	.nv.callgraph,"",@"SHT_CUDA_CALLGRAPH"
	.align	4
	.sectionentsize	8
	.align		4
        /*0000*/ 	.word	0x00000000
	.align		4
        /*0004*/ 	.word	0xffffffff
	.align		4
        /*0008*/ 	.word	index@(_ZN7cutlass13device_kernelINS_4gemm6kernel13GemmUniversalIN4cute5tupleIJiiiiEEENS1_10collective13CollectiveMmaINS1_35MainloopSm100TmaUmmaWarpSpecializedILi2ELi2ELi4ENS5_IJNS4_1CILi1EEESB_SB_EEEEENS5_IJNSA_ILi64EEENSA_ILi128EEENSA_ILi32EEEEEENS_10tfloat32_tENS5_IJlSB_lEEESI_SJ_NS4_8TiledMMAINS4_8MMA_AtomIJNS4_17SM100_MMA_TF32_SSISI_SI_fLi64ELi128ELNS4_4UMMA5MajorE0ELSO_0ELNSN_7ScaleInE0ELSP_0EEEEEENS4_6LayoutISC_NS5_IJNSA_ILi0EEEST_ST_EEEEENS5_IJNS4_10UnderscoreESW_SW_EEEEENS4_13SM90_TMA_LOADENS4_14ComposedLayoutINS4_7SwizzleILi3ELi4ELi3EEENS4_18smem_ptr_flag_bitsILi32EEENSS_INS5_IJNSA_ILi8EEESG_EEENS5_IJSG_SB_EEEEEEEvNS4_8identityESZ_S19_vS1A_EENS_8epilogue10collective18CollectiveEpilogueINS1C_23Sm100TmaWarpSpecializedILi4ELi2ELi16ELb1ELb0EEEJSH_NS5_IJNSS_ISE_SB_EENSS_ISG_SB_EEEEESI_SJ_SI_SJ_NS1C_6fusion15FusionCallbacksIS1G_NS1K_17LinearCombinationISI_fSI_fLNS_15FloatRoundStyleE2EEESH_S1J_JEEENS4_5SM1004TMEM4LOAD26SM100_TMEM_LOAD_16dp128b8xESZ_S19_NS4_17SM75_U32x4_LDSM_NENS4_14SM90_TMA_STOREES19_NS4_17SM90_U32x4_STSM_NENS4_39AutoVectorizingCopyWithAssumedAlignmentILi128EEEEEEvvEEEEvNT_6ParamsE)
	.align		4
        /*000c*/ 	.word	index@(__assertfail)
	.align		4
        /*0010*/ 	.word	0x00000000
	.align		4
        /*0014*/ 	.word	0xfffffffe
	.align		4
        /*0018*/ 	.word	0x00000000
	.align		4
        /*001c*/ 	.word	0xfffffffd
	.align		4
        /*0020*/ 	.word	0x00000000
	.align		4
        /*0024*/ 	.word	0xfffffffc


//--------------------- .nv.constant4             --------------------------
	.section	.nv.constant4,"a",@progbits
	.align	8
	.align		8
.nv.constant4:
        /*0000*/ 	.dword	__assertfail
	.align		8
        /*0008*/ 	.dword	__unnamed_1
	.align		8
        /*0010*/ 	.dword	__unnamed_2
	.align		8
        /*0018*/ 	.dword	_ZN40_INTERNAL_4e8eaa79_4_k_cu_0aaa84c8_251284cuda3std3__45__cpo5beginE
	.align		8
        /*0020*/ 	.dword	_ZN40_INTERNAL_4e8eaa79_4_k_cu_0aaa84c8_251284cuda3std3__45__cpo3endE
	.align		8
        /*0028*/ 	.dword	_ZN40_INTERNAL_4e8eaa79_4_k_cu_0aaa84c8_251284cuda3std3__45__cpo6cbeginE
	.align		8
        /*0030*/ 	.dword	_ZN40_INTERNAL_4e8eaa79_4_k_cu_0aaa84c8_251284cuda3std3__45__cpo4cendE
	.align		8
        /*0038*/ 	.dword	_ZN40_INTERNAL_4e8eaa79_4_k_cu_0aaa84c8_251284cuda3std3__442_GLOBAL__N__4e8eaa79_4_k_cu_0aaa84c8_251286ignoreE
	.align		8
        /*0040*/ 	.dword	_ZN40_INTERNAL_4e8eaa79_4_k_cu_0aaa84c8_251284cuda3std3__419piecewise_constructE
	.align		8
        /*0048*/ 	.dword	_ZN40_INTERNAL_4e8eaa79_4_k_cu_0aaa84c8_251284cuda3std3__48in_placeE
	.align		8
        /*0050*/ 	.dword	_ZN40_INTERNAL_4e8eaa79_4_k_cu_0aaa84c8_251284cuda3std6ranges3__45__cpo4swapE
	.align		8
        /*0058*/ 	.dword	_ZN40_INTERNAL_4e8eaa79_4_k_cu_0aaa84c8_251284cuda3std6ranges3__45__cpo9iter_moveE
	.align		8
        /*0060*/ 	.dword	_ZN40_INTERNAL_4e8eaa79_4_k_cu_0aaa84c8_251284cute7productE
	.align		8
        /*0068*/ 	.dword	_ZN40_INTERNAL_4e8eaa79_4_k_cu_0aaa84c8_251284cute1_E
	.align		8
        /*0070*/ 	.dword	$str$25
	.align		8
        /*0078*/ 	.dword	$str$26
	.align		8
        /*0080*/ 	.dword	$str$27
	.align		8
        /*0088*/ 	.dword	$str$28


//--------------------- .text._ZN7cutlass13device_kernelINS_4gemm6kernel13GemmUniversalIN4cute5tupleIJiiiiEEENS1_10collective13CollectiveMmaINS1_35MainloopSm100TmaUmmaWarpSpecializedILi2ELi2ELi4ENS5_IJNS4_1CILi1EEESB_SB_EEEEENS5_IJNSA_ILi64EEENSA_ILi128EEENSA_ILi32EEEEEENS_10tfloat32_tENS5_IJlSB_lEEESI_SJ_NS4_8TiledMMAINS4_8MMA_AtomIJNS4_17SM100_MMA_TF32_SSISI_SI_fLi64ELi128ELNS4_4UMMA5MajorE0ELSO_0ELNSN_7ScaleInE0ELSP_0EEEEEENS4_6LayoutISC_NS5_IJNSA_ILi0EEEST_ST_EEEEENS5_IJNS4_10UnderscoreESW_SW_EEEEENS4_13SM90_TMA_LOADENS4_14ComposedLayoutINS4_7SwizzleILi3ELi4ELi3EEENS4_18smem_ptr_flag_bitsILi32EEENSS_INS5_IJNSA_ILi8EEESG_EEENS5_IJSG_SB_EEEEEEEvNS4_8identityESZ_S19_vS1A_EENS_8epilogue10collective18CollectiveEpilogueINS1C_23Sm100TmaWarpSpecializedILi4ELi2ELi16ELb1ELb0EEEJSH_NS5_IJNSS_ISE_SB_EENSS_ISG_SB_EEEEESI_SJ_SI_SJ_NS1C_6fusion15FusionCallbacksIS1G_NS1K_17LinearCombinationISI_fSI_fLNS_15FloatRoundStyleE2EEESH_S1J_JEEENS4_5SM1004TMEM4LOAD26SM100_TMEM_LOAD_16dp128b8xESZ_S19_NS4_17SM75_U32x4_LDSM_NENS4_14SM90_TMA_STOREES19_NS4_17SM90_U32x4_STSM_NENS4_39AutoVectorizingCopyWithAssumedAlignmentILi128EEEEEEvvEEEEvNT_6ParamsE --------------------------
	.section	.text._ZN7cutlass13device_kernelINS_4gemm6kernel13GemmUniversalIN4cute5tupleIJiiiiEEENS1_10collective13CollectiveMmaINS1_35MainloopSm100TmaUmmaWarpSpecializedILi2ELi2ELi4ENS5_IJNS4_1CILi1EEESB_SB_EEEEENS5_IJNSA_ILi64EEENSA_ILi128EEENSA_ILi32EEEEEENS_10tfloat32_tENS5_IJlSB_lEEESI_SJ_NS4_8TiledMMAINS4_8MMA_AtomIJNS4_17SM100_MMA_TF32_SSISI_SI_fLi64ELi128ELNS4_4UMMA5MajorE0ELSO_0ELNSN_7ScaleInE0ELSP_0EEEEEENS4_6LayoutISC_NS5_IJNSA_ILi0EEEST_ST_EEEEENS5_IJNS4_10UnderscoreESW_SW_EEEEENS4_13SM90_TMA_LOADENS4_14ComposedLayoutINS4_7SwizzleILi3ELi4ELi3EEENS4_18smem_ptr_flag_bitsILi32EEENSS_INS5_IJNSA_ILi8EEESG_EEENS5_IJSG_SB_EEEEEEEvNS4_8identityESZ_S19_vS1A_EENS_8epilogue10collective18CollectiveEpilogueINS1C_23Sm100TmaWarpSpecializedILi4ELi2ELi16ELb1ELb0EEEJSH_NS5_IJNSS_ISE_SB_EENSS_ISG_SB_EEEEESI_SJ_SI_SJ_NS1C_6fusion15FusionCallbacksIS1G_NS1K_17LinearCombinationISI_fSI_fLNS_15FloatRoundStyleE2EEESH_S1J_JEEENS4_5SM1004TMEM4LOAD26SM100_TMEM_LOAD_16dp128b8xESZ_S19_NS4_17SM75_U32x4_LDSM_NENS4_14SM90_TMA_STOREES19_NS4_17SM90_U32x4_STSM_NENS4_39AutoVectorizingCopyWithAssumedAlignmentILi128EEEEEEvvEEEEvNT_6ParamsE,"ax",@progbits
	.align	128
.text._ZN7cutlass13device_kernelINS_4gemm6kernel13GemmUniversalIN4cute5tupleIJiiiiEEENS1_10collective13CollectiveMmaINS1_35MainloopSm100TmaUmmaWarpSpecializedILi2ELi2ELi4ENS5_IJNS4_1CILi1EEESB_SB_EEEEENS5_IJNSA_ILi64EEENSA_ILi128EEENSA_ILi32EEEEEENS_10tfloat32_tENS5_IJlSB_lEEESI_SJ_NS4_8TiledMMAINS4_8MMA_AtomIJNS4_17SM100_MMA_TF32_SSISI_SI_fLi64ELi128ELNS4_4UMMA5MajorE0ELSO_0ELNSN_7ScaleInE0ELSP_0EEEEEENS4_6LayoutISC_NS5_IJNSA_ILi0EEEST_ST_EEEEENS5_IJNS4_10UnderscoreESW_SW_EEEEENS4_13SM90_TMA_LOADENS4_14ComposedLayoutINS4_7SwizzleILi3ELi4ELi3EEENS4_18smem_ptr_flag_bitsILi32EEENSS_INS5_IJNSA_ILi8EEESG_EEENS5_IJSG_SB_EEEEEEEvNS4_8identityESZ_S19_vS1A_EENS_8epilogue10collective18CollectiveEpilogueINS1C_23Sm100TmaWarpSpecializedILi4ELi2ELi16ELb1ELb0EEEJSH_NS5_IJNSS_ISE_SB_EENSS_ISG_SB_EEEEESI_SJ_SI_SJ_NS1C_6fusion15FusionCallbacksIS1G_NS1K_17LinearCombinationISI_fSI_fLNS_15FloatRoundStyleE2EEESH_S1J_JEEENS4_5SM1004TMEM4LOAD26SM100_TMEM_LOAD_16dp128b8xESZ_S19_NS4_17SM75_U32x4_LDSM_NENS4_14SM90_TMA_STOREES19_NS4_17SM90_U32x4_STSM_NENS4_39AutoVectorizingCopyWithAssumedAlignmentILi128EEEEEEvvEEEEvNT_6ParamsE:
        .type           _ZN7cutlass13device_kernelINS_4gemm6kernel13GemmUniversalIN4cute5tupleIJiiiiEEENS1_10collective13CollectiveMmaINS1_35MainloopSm100TmaUmmaWarpSpecializedILi2ELi2ELi4ENS5_IJNS4_1CILi1EEESB_SB_EEEEENS5_IJNSA_ILi64EEENSA_ILi128EEENSA_ILi32EEEEEENS_10tfloat32_tENS5_IJlSB_lEEESI_SJ_NS4_8TiledMMAINS4_8MMA_AtomIJNS4_17SM100_MMA_TF32_SSISI_SI_fLi64ELi128ELNS4_4UMMA5MajorE0ELSO_0ELNSN_7ScaleInE0ELSP_0EEEEEENS4_6LayoutISC_NS5_IJNSA_ILi0EEEST_ST_EEEEENS5_IJNS4_10UnderscoreESW_SW_EEEEENS4_13SM90_TMA_LOADENS4_14ComposedLayoutINS4_7SwizzleILi3ELi4ELi3EEENS4_18smem_ptr_flag_bitsILi32EEENSS_INS5_IJNSA_ILi8EEESG_EEENS5_IJSG_SB_EEEEEEEvNS4_8identityESZ_S19_vS1A_EENS_8epilogue10collective18CollectiveEpilogueINS1C_23Sm100TmaWarpSpecializedILi4ELi2ELi16ELb1ELb0EEEJSH_NS5_IJNSS_ISE_SB_EENSS_ISG_SB_EEEEESI_SJ_SI_SJ_NS1C_6fusion15FusionCallbacksIS1G_NS1K_17LinearCombinationISI_fSI_fLNS_15FloatRoundStyleE2EEESH_S1J_JEEENS4_5SM1004TMEM4LOAD26SM100_TMEM_LOAD_16dp128b8xESZ_S19_NS4_17SM75_U32x4_LDSM_NENS4_14SM90_TMA_STOREES19_NS4_17SM90_U32x4_STSM_NENS4_39AutoVectorizingCopyWithAssumedAlignmentILi128EEEEEEvvEEEEvNT_6ParamsE,@function
        .size           _ZN7cutlass13device_kernelINS_4gemm6kernel13GemmUniversalIN4cute5tupleIJiiiiEEENS1_10collective13CollectiveMmaINS1_35MainloopSm100TmaUmmaWarpSpecializedILi2ELi2ELi4ENS5_IJNS4_1CILi1EEESB_SB_EEEEENS5_IJNSA_ILi64EEENSA_ILi128EEENSA_ILi32EEEEEENS_10tfloat32_tENS5_IJlSB_lEEESI_SJ_NS4_8TiledMMAINS4_8MMA_AtomIJNS4_17SM100_MMA_TF32_SSISI_SI_fLi64ELi128ELNS4_4UMMA5MajorE0ELSO_0ELNSN_7ScaleInE0ELSP_0EEEEEENS4_6LayoutISC_NS5_IJNSA_ILi0EEEST_ST_EEEEENS5_IJNS4_10UnderscoreESW_SW_EEEEENS4_13SM90_TMA_LOADENS4_14ComposedLayoutINS4_7SwizzleILi3ELi4ELi3EEENS4_18smem_ptr_flag_bitsILi32EEENSS_INS5_IJNSA_ILi8EEESG_EEENS5_IJSG_SB_EEEEEEEvNS4_8identityESZ_S19_vS1A_EENS_8epilogue10collective18CollectiveEpilogueINS1C_23Sm100TmaWarpSpecializedILi4ELi2ELi16ELb1ELb0EEEJSH_NS5_IJNSS_ISE_SB_EENSS_ISG_SB_EEEEESI_SJ_SI_SJ_NS1C_6fusion15FusionCallbacksIS1G_NS1K_17LinearCombinationISI_fSI_fLNS_15FloatRoundStyleE2EEESH_S1J_JEEENS4_5SM1004TMEM4LOAD26SM100_TMEM_LOAD_16dp128b8xESZ_S19_NS4_17SM75_U32x4_LDSM_NENS4_14SM90_TMA_STOREES19_NS4_17SM90_U32x4_STSM_NENS4_39AutoVectorizingCopyWithAssumedAlignmentILi128EEEEEEvvEEEEvNT_6ParamsE,(.L_x_170 - _ZN7cutlass13device_kernelINS_4gemm6kernel13GemmUniversalIN4cute5tupleIJiiiiEEENS1_10collective13CollectiveMmaINS1_35MainloopSm100TmaUmmaWarpSpecializedILi2ELi2ELi4ENS5_IJNS4_1CILi1EEESB_SB_EEEEENS5_IJNSA_ILi64EEENSA_ILi128EEENSA_ILi32EEEEEENS_10tfloat32_tENS5_IJlSB_lEEESI_SJ_NS4_8TiledMMAINS4_8MMA_AtomIJNS4_17SM100_MMA_TF32_SSISI_SI_fLi64ELi128ELNS4_4UMMA5MajorE0ELSO_0ELNSN_7ScaleInE0ELSP_0EEEEEENS4_6LayoutISC_NS5_IJNSA_ILi0EEEST_ST_EEEEENS5_IJNS4_10UnderscoreESW_SW_EEEEENS4_13SM90_TMA_LOADENS4_14ComposedLayoutINS4_7SwizzleILi3ELi4ELi3EEENS4_18smem_ptr_flag_bitsILi32EEENSS_INS5_IJNSA_ILi8EEESG_EEENS5_IJSG_SB_EEEEEEEvNS4_8identityESZ_S19_vS1A_EENS_8epilogue10collective18CollectiveEpilogueINS1C_23Sm100TmaWarpSpecializedILi4ELi2ELi16ELb1ELb0EEEJSH_NS5_IJNSS_ISE_SB_EENSS_ISG_SB_EEEEESI_SJ_SI_SJ_NS1C_6fusion15FusionCallbacksIS1G_NS1K_17LinearCombinationISI_fSI_fLNS_15FloatRoundStyleE2EEESH_S1J_JEEENS4_5SM1004TMEM4LOAD26SM100_TMEM_LOAD_16dp128b8xESZ_S19_NS4_17SM75_U32x4_LDSM_NENS4_14SM90_TMA_STOREES19_NS4_17SM90_U32x4_STSM_NENS4_39AutoVectorizingCopyWithAssumedAlignmentILi128EEEEEEvvEEEEvNT_6ParamsE)
        .other          _ZN7cutlass13device_kernelINS_4gemm6kernel13GemmUniversalIN4cute5tupleIJiiiiEEENS1_10collective13CollectiveMmaINS1_35MainloopSm100TmaUmmaWarpSpecializedILi2ELi2ELi4ENS5_IJNS4_1CILi1EEESB_SB_EEEEENS5_IJNSA_ILi64EEENSA_ILi128EEENSA_ILi32EEEEEENS_10tfloat32_tENS5_IJlSB_lEEESI_SJ_NS4_8TiledMMAINS4_8MMA_AtomIJNS4_17SM100_MMA_TF32_SSISI_SI_fLi64ELi128ELNS4_4UMMA5MajorE0ELSO_0ELNSN_7ScaleInE0ELSP_0EEEEEENS4_6LayoutISC_NS5_IJNSA_ILi0EEEST_ST_EEEEENS5_IJNS4_10UnderscoreESW_SW_EEEEENS4_13SM90_TMA_LOADENS4_14ComposedLayoutINS4_7SwizzleILi3ELi4ELi3EEENS4_18smem_ptr_flag_bitsILi32EEENSS_INS5_IJNSA_ILi8EEESG_EEENS5_IJSG_SB_EEEEEEEvNS4_8identityESZ_S19_vS1A_EENS_8epilogue10collective18CollectiveEpilogueINS1C_23Sm100TmaWarpSpecializedILi4ELi2ELi16ELb1ELb0EEEJSH_NS5_IJNSS_ISE_SB_EENSS_ISG_SB_EEEEESI_SJ_SI_SJ_NS1C_6fusion15FusionCallbacksIS1G_NS1K_17LinearCombinationISI_fSI_fLNS_15FloatRoundStyleE2EEESH_S1J_JEEENS4_5SM1004TMEM4LOAD26SM100_TMEM_LOAD_16dp128b8xESZ_S19_NS4_17SM75_U32x4_LDSM_NENS4_14SM90_TMA_STOREES19_NS4_17SM90_U32x4_STSM_NENS4_39AutoVectorizingCopyWithAssumedAlignmentILi128EEEEEEvvEEEEvNT_6ParamsE,@"STO_CUDA_ENTRY STV_DEFAULT"
_ZN7cutlass13device_kernelINS_4gemm6kernel13GemmUniversalIN4cute5tupleIJiiiiEEENS1_10collective13CollectiveMmaINS1_35MainloopSm100TmaUmmaWarpSpecializedILi2ELi2ELi4ENS5_IJNS4_1CILi1EEESB_SB_EEEEENS5_IJNSA_ILi64EEENSA_ILi128EEENSA_ILi32EEEEEENS_10tfloat32_tENS5_IJlSB_lEEESI_SJ_NS4_8TiledMMAINS4_8MMA_AtomIJNS4_17SM100_MMA_TF32_SSISI_SI_fLi64ELi128ELNS4_4UMMA5MajorE0ELSO_0ELNSN_7ScaleInE0ELSP_0EEEEEENS4_6LayoutISC_NS5_IJNSA_ILi0EEEST_ST_EEEEENS5_IJNS4_10UnderscoreESW_SW_EEEEENS4_13SM90_TMA_LOADENS4_14ComposedLayoutINS4_7SwizzleILi3ELi4ELi3EEENS4_18smem_ptr_flag_bitsILi32EEENSS_INS5_IJNSA_ILi8EEESG_EEENS5_IJSG_SB_EEEEEEEvNS4_8identityESZ_S19_vS1A_EENS_8epilogue10collective18CollectiveEpilogueINS1C_23Sm100TmaWarpSpecializedILi4ELi2ELi16ELb1ELb0EEEJSH_NS5_IJNSS_ISE_SB_EENSS_ISG_SB_EEEEESI_SJ_SI_SJ_NS1C_6fusion15FusionCallbacksIS1G_NS1K_17LinearCombinationISI_fSI_fLNS_15FloatRoundStyleE2EEESH_S1J_JEEENS4_5SM1004TMEM4LOAD26SM100_TMEM_LOAD_16dp128b8xESZ_S19_NS4_17SM75_U32x4_LDSM_NENS4_14SM90_TMA_STOREES19_NS4_17SM90_U32x4_STSM_NENS4_39AutoVectorizingCopyWithAssumedAlignmentILi128EEEEEEvvEEEEvNT_6ParamsE:
[----:B------:R-:W1:Y:S01]  /*0000*/  LDC R1, c[0x0][0x37c] ;  /* 0x0000df00ff017b82 */ /* 0x000e620000000800 */
[----:B------:R-:W2:Y:S01]  /*0010*/  S2R R77, SR_TID.X ;  /* 0x00000000004d7919 */ /* 0x000ea20000002100 */
[----:B------:R-:W3:Y:S01]  /*0020*/  LDCU.64 UR4, c[0x0][0x890] ;  /* 0x00011200ff0477ac */ /* 0x000ee20008000a00 */
[----:B------:R-:W-:Y:S02]  /*0030*/  PRMT R64, RZ, 0x7610, R64 ;  /* 0x00007610ff407816 */ /* 0x000fe40000000040 */
[----:B------:R-:W-:Y:S01]  /*0040*/  ELECT P5, URZ, PT ;  /* 0x0000000000ff782f */ /* 0x000fe200038a0000 */
[----:B------:R-:W4:Y:S01]  /*0050*/  LDCU.64 UR46, c[0x0][0x358] ;  /* 0x00006b00ff2e77ac */ /* 0x000f220008000a00 */
[----:B---3--:R-:W-:-:S04]  /*0060*/  UISETP.NE.U32.AND UP0, UPT, UR4, URZ, UPT ;  /* 0x000000ff0400728c */ /* 0x008fc8000bf05070 */
[----:B------:R-:W-:Y:S01]  /*0070*/  UISETP.NE.AND.EX UP0, UPT, UR5, URZ, UPT, UP0 ;  /* 0x000000ff0500728c */ /* 0x000fe2000bf05300 */
[----:B--2---:R-:W-:-:S05]  /*0080*/  SHF.R.U32.HI R69, RZ, 0x5, R77 ;  /* 0x00000005ff457819 */ /* 0x004fca000001164d */
[----:B------:R-:W2:Y:S02]  /*0090*/  SHFL.IDX PT, R0, R69, RZ, 0x1f ;  /* 0x00001fff45007589 */ /* 0x000ea400000e0000 */
[----:B--2---:R-:W-:Y:S01]  /*00a0*/  R2UR UR8, R0 ;  /* 0x00000000000872ca */ /* 0x004fe200000e0000 */
[----:B-1--4-:R-:W-:-:S14]  /*00b0*/  BRA.U UP0, `(.L_x_0) ;  /* 0x00000001002c7547 */ /* 0x012fdc000b800000 */
[----:B------:R-:W1:Y:S02]  /*00c0*/  LDCU.64 UR6, c[0x0][0x888] ;  /* 0x00011100ff0677ac */ /* 0x000e640008000a00 */
[----:B-1----:R-:W-:-:S04]  /*00d0*/  UISETP.NE.U32.AND UP0, UPT, UR6, URZ, UPT ;  /* 0x000000ff0600728c */ /* 0x002fc8000bf05070 */
[----:B------:R-:W-:-:S09]  /*00e0*/  UISETP.NE.AND.EX UP0, UPT, UR7, URZ, UPT, UP0 ;  /* 0x000000ff0700728c */ /* 0x000fd2000bf05300 */
[----:B------:R-:W-:Y:S05]  /*00f0*/  BRA.U !UP0, `(.L_x_1) ;  /* 0x0000000108107547 */ /* 0x000fea000b800000 */
[----:B------:R-:W1:Y:S02]  /*0100*/  LDC.64 R2, c[0x0][0x888] ;  /* 0x00022200ff027b82 */ /* 0x000e640000000a00 */
[----:B-1----:R1:W5:Y:S01]  /*0110*/  LDG.E R35, desc[UR46][R2.64] ;  /* 0x0000002e02237981 */ /* 0x002362000c1e1900 */
[----:B------:R-:W-:Y:S01]  /*0120*/  HFMA2 R64, -RZ, RZ, 0, 5.9604644775390625e-08 ;  /* 0x00000001ff407431 */ /* 0x000fe200000001ff */
[----:B------:R-:W-:Y:S05]  /*0130*/  BRA `(.L_x_0) ;  /* 0x00000000000c7947 */ /* 0x000fea0003800000 */
.L_x_1:
[----:B------:R-:W1:Y:S01]  /*0140*/  LDCU UR6, c[0x0][0x880] ;  /* 0x00011000ff0677ac */ /* 0x000e620008000800 */
[----:B------:R-:W-:Y:S01]  /*0150*/  HFMA2 R64, -RZ, RZ, 0, 5.9604644775390625e-08 ;  /* 0x00000001ff407431 */ /* 0x000fe200000001ff */
[----:B-1----:R-:W-:-:S07]  /*0160*/  MOV R35, UR6 ;  /* 0x0000000600237c02 */ /* 0x002fce0008000f00 */
.L_x_0:
[----:B------:R-:W2:Y:S02]  /*0170*/  LDCU.64 UR6, c[0x0][0x8b0] ;  /* 0x00011600ff0677ac */ /* 0x000ea40008000a00 */
[----:B--2---:R-:W-:-:S04]  /*0180*/  UISETP.NE.U32.AND UP0, UPT, UR6, URZ, UPT ;  /* 0x000000ff0600728c */ /* 0x004fc8000bf05070 */
[----:B------:R-:W-:-:S09]  /*0190*/  UISETP.NE.AND.EX UP0, UPT, UR7, URZ, UPT, UP0 ;  /* 0x000000ff0700728c */ /* 0x000fd2000bf05300 */
[----:B------:R-:W-:Y:S05]  /*01a0*/  BRA.U UP0, `(.L_x_2) ;  /* 0x0000000100247547 */ /* 0x000fea000b800000 */
[----:B------:R-:W2:Y:S02]  /*01b0*/  LDCU.64 UR6, c[0x0][0x8a8] ;  /* 0x00011500ff0677ac */ /* 0x000ea40008000a00 */
[----:B--2---:R-:W-:-:S04]  /*01c0*/  UISETP.NE.U32.AND UP0, UPT, UR6, URZ, UPT ;  /* 0x000000ff0600728c */ /* 0x004fc8000bf05070 */
[----:B------:R-:W-:-:S09]  /*01d0*/  UISETP.NE.AND.EX UP0, UPT, UR7, URZ, UPT, UP0 ;  /* 0x000000ff0700728c */ /* 0x000fd2000bf05300 */
[----:B------:R-:W-:Y:S05]  /*01e0*/  BRA.U !UP0, `(.L_x_3) ;  /* 0x00000001080c7547 */ /* 0x000fea000b800000 */
[----:B-1----:R-:W1:Y:S02]  /*01f0*/  LDC.64 R2, c[0x0][0x8a8] ;  /* 0x00022a00ff027b82 */ /* 0x002e640000000a00 */
[----:B-1----:R2:W5:Y:S01]  /*0200*/  LDG.E R33, desc[UR46][R2.64] ;  /* 0x0000002e02217981 */ /* 0x002562000c1e1900 */
[----:B------:R-:W-:Y:S05]  /*0210*/  BRA `(.L_x_2) ;  /* 0x0000000000087947 */ /* 0x000fea0003800000 */
.L_x_3:
[----:B------:R-:W2:Y:S02]  /*0220*/  LDCU UR6, c[0x0][0x8a0] ;  /* 0x00011400ff0677ac */ /* 0x000ea40008000800 */
[----:B--2---:R-:W-:Y:S02]  /*0230*/  MOV R33, UR6 ;  /* 0x0000000600217c02 */ /* 0x004fe40008000f00 */
.L_x_2:
[----:B------:R-:W-:Y:S01]  /*0240*/  IMAD.U32 R0, RZ, RZ, UR8 ;  /* 0x00000008ff007e24 */ /* 0x000fe2000f8e00ff */
[----:B------:R-:W-:Y:S04]  /*0250*/  BSSY.RECONVERGENT B0, `(.L_x_4) ;  /* 0x000000c000007945 */ /* 0x000fe80003800200 */
[C---:B------:R-:W-:Y:S02]  /*0260*/  ISETP.NE.OR P1, PT, R0.reuse, 0x1, !P5 ;  /* 0x000000010000780c */ /* 0x040fe40006f25670 */
[----:B------:R-:W-:-:S11]  /*0270*/  ISETP.NE.OR P0, PT, R0, 0x3, !P5 ;  /* 0x000000030000780c */ /* 0x000fd60006f05670 */
[----:B------:R-:W-:Y:S05]  /*0280*/  @P1 BRA `(.L_x_5) ;  /* 0x0000000000201947 */ /* 0x000fea0003800000 */
[----:B------:R-:W3:Y:S02]  /*0290*/  LDCU.64 UR6, c[0x0][0x348] ;  /* 0x00006900ff0677ac */ /* 0x000ee40008000a00 */
[----:B---3--:R-:W-:Y:S02]  /*02a0*/  UIADD3 UR10, UP1, UPT, UR6, 0x80, URZ ;  /* 0x00000080060a7890 */ /* 0x008fe4000ff3e0ff */
[----:B------:R-:W-:Y:S02]  /*02b0*/  UIADD3 UR6, UP0, UPT, UR6, 0x180, URZ ;  /* 0x0000018006067890 */ /* 0x000fe4000ff1e0ff */
[----:B------:R-:W-:Y:S02]  /*02c0*/  UIADD3.X UR11, UPT, UPT, URZ, UR7, URZ, UP1, !UPT ;  /* 0x00000007ff0b7290 */ /* 0x000fe40008ffe4ff */
[----:B------:R-:W-:-:S07]  /*02d0*/  UIADD3.X UR7, UPT, UPT, URZ, UR7, URZ, UP0, !UPT ;  /* 0x00000007ff077290 */ /* 0x000fce00087fe4ff */
[----:B------:R3:W-:Y:S02]  /*02e0*/  UTMACCTL.PF [UR10] ;  /* 0x000000000a0079b9 */ /* 0x0007e40008040000 */
[----:B------:R3:W-:Y:S02]  /*02f0*/  UTMACCTL.PF [UR6] ;  /* 0x00000000060079b9 */ /* 0x0007e40008040000 */
[----:B---3--:R-:W-:Y:S01]  /*0300*/  NOP ;  /* 0x0000000000007918 */ /* 0x008fe20000000000 */
.L_x_5:
[----:B------:R-:W-:Y:S05]  /*0310*/  BSYNC.RECONVERGENT B0 ;  /* 0x0000000000007941 */ /* 0x000fea0003800200 */
.L_x_4:
[----:B------:R-:W-:Y:S04]  /*0320*/  BSSY.RECONVERGENT B0, `(.L_x_6) ;  /* 0x000000a000007945 */ /* 0x000fe80003800200 */
        /* <DEDUP_REMOVED lines=9> */
.L_x_7:
[----:B------:R-:W-:Y:S05]  /*03c0*/  BSYNC.RECONVERGENT B0 ;  /* 0x0000000000007941 */ /* 0x000fea0003800200 */
.L_x_6:
[----:B------:R-:W3:Y:S01]  /*03d0*/  LDCU.64 UR6, c[0x0][0x888] ;  /* 0x00011100ff0677ac */ /* 0x000ee20008000a00 */
[----:B------:R-:W-:Y:S02]  /*03e0*/  UISETP.EQ.U32.AND UP1, UPT, UR4, URZ, UPT ;  /* 0x000000ff0400728c */ /* 0x000fe4000bf22070 */
[----:B------:R-:W-:Y:S02]  /*03f0*/  UPLOP3.LUT UP2, UPT, UPT, UPT, UPT, 0x80, 0x8 ;  /* 0x000000000008789c */ /* 0x000fe40003f4f070 */
[----:B---3--:R-:W-:-:S04]  /*0400*/  UISETP.NE.U32.AND UP0, UPT, UR6, URZ, UPT ;  /* 0x000000ff0600728c */ /* 0x008fc8000bf05070 */
[----:B------:R-:W-:-:S04]  /*0410*/  UISETP.NE.AND.EX UP0, UPT, UR7, URZ, UPT, UP0 ;  /* 0x000000ff0700728c */ /* 0x000fc8000bf05300 */
[----:B------:R-:W-:-:S04]  /*0420*/  UISETP.EQ.OR.EX UP3, UPT, UR5, URZ, !UP0, UP1 ;  /* 0x000000ff0500728c */ /* 0x000fc8000c762710 */
[----:B------:R-:W-:-:S05]  /*0430*/  UP2UR UR50, UPR, URZ, 0x8 ;  /* 0x00000008ff327883 */ /* 0x000fca0008000000 */
[----:B------:R-:W-:Y:S07]  /*0440*/  BRA.U !UP3, `(.L_x_8) ;  /* 0x000000010b207547 */ /* 0x000fee000b800000 */
[----:B------:R-:W-:Y:S01]  /*0450*/  UISETP.NE.U32.AND UP2, UPT, UR4, URZ, UPT ;  /* 0x000000ff0400728c */ /* 0x000fe2000bf45070 */
[----:B-----5:R-:W-:Y:S01]  /*0460*/  FSETP.NEU.AND P0, PT, R35, RZ, PT ;  /* 0x000000ff2300720b */ /* 0x020fe20003f0d000 */
[----:B------:R-:W-:Y:S02]  /*0470*/  USEL UR4, URZ, 0xffffffff, UP0 ;  /* 0xffffffffff047887 */ /* 0x000fe40008000000 */
[----:B------:R-:W-:-:S10]  /*0480*/  UISETP.NE.AND.EX UP2, UPT, UR5, URZ, UPT, UP2 ;  /* 0x000000ff0500728c */ /* 0x000fd4000bf45320 */
[----:B------:R-:W-:Y:S01]  /*0490*/  VOTEU.ANY UP1, P0 ;  /* 0x0000000000ff7886 */ /* 0x000fe20000020100 */
[----:B------:R-:W-:-:S04]  /*04a0*/  @!UP2 USEL UR4, URZ, 0xffffffff, UP1 ;  /* 0xffffffffff04a887 */ /* 0x000fc80008800000 */
[----:B------:R-:W-:-:S04]  /*04b0*/  ULOP3.LUT UR4, UR4, 0x1, URZ, 0xc0, !UPT ;  /* 0x0000000104047892 */ /* 0x000fc8000f8ec0ff */
[----:B------:R-:W-:-:S11]  /*04c0*/  UISETP.NE.U32.AND UP2, UPT, UR4, 0x1, UPT ;  /* 0x000000010400788c */ /* 0x000fd6000bf45070 */
.L_x_8:
[----:B-12---:R-:W1:Y:S01]  /*04d0*/  SHFL.IDX PT, R2, R69, RZ, 0x1f ;  /* 0x00001fff45027589 */ /* 0x006e6200000e0000 */
[----:B------:R-:W-:-:S04]  /*04e0*/  UISETP.NE.AND UP1, UPT, UR8, 0x2, UPT ;  /* 0x000000020800788c */ /* 0x000fc8000bf25270 */
[----:B------:R-:W-:Y:S01]  /*04f0*/  USEL UR6, URZ, 0x1, UP1 ;  /* 0x00000001ff067887 */ /* 0x000fe20008800000 */
[----:B-1----:R-:W-:-:S13]  /*0500*/  ISETP.NE.AND P0, PT, R2, RZ, PT ;  /* 0x000000ff0200720c */ /* 0x002fda0003f05270 */
[----:B------:R-:W-:Y:S05]  /*0510*/  @P0 BRA `(.L_x_9) ;  /* 0x0000000000380947 */ /* 0x000fea0003800000 */
[----:B------:R-:W1:Y:S01]  /*0520*/  S2UR UR5, SR_CgaCtaId ;  /* 0x00000000000579c3 */ /* 0x000e620000008800 */
[----:B------:R-:W-:Y:S01]  /*0530*/  UMOV UR7, 0x400 ;  /* 0x0000040000077882 */ /* 0x000fe20000000000 */
[----:B------:R-:W-:Y:S01]  /*0540*/  UMOV UR4, 0x1 ;  /* 0x0000000100047882 */ /* 0x000fe20000000000 */
[----:B------:R-:W-:Y:S01]  /*0550*/  ELECT P0, URZ, PT ;  /* 0x0000000000ff782f */ /* 0x000fe20003800000 */
[----:B------:R-:W-:-:S04]  /*0560*/  UIADD3 UR10, UPT, UPT, -UR4, 0x100000, URZ ;  /* 0x00100000040a7890 */ /* 0x000fc8000fffe1ff */
[----:B------:R-:W-:Y:S02]  /*0570*/  USHF.L.U32 UR11, UR10, 0xb, URZ ;  /* 0x0000000b0a0b7899 */ /* 0x000fe400080006ff */
[----:B------:R-:W-:Y:S02]  /*0580*/  USHF.L.U32 UR10, UR10, 0x1, URZ ;  /* 0x000000010a0a7899 */ /* 0x000fe400080006ff */
[----:B-1----:R-:W-:Y:S01]  /*0590*/  ULEA UR5, UR5, UR7, 0x18 ;  /* 0x0000000705057291 */ /* 0x002fe2000f8ec0ff */
[----:B------:R-:W1:Y:S11]  /*05a0*/  FENCE.VIEW.ASYNC.S ;  /* 0x00000000000073c6 */ /* 0x000e760000000000 */
[----:B-1----:R1:W2:Y:S01]  /*05b0*/  SYNCS.EXCH.64 URZ, [UR5], UR10 ;  /* 0x0000000a05ff75b2 */ /* 0x0022a20008000100 */
[----:B------:R1:W3:Y:S01]  /*05c0*/  SYNCS.EXCH.64 URZ, [UR5+0x10], UR10 ;  /* 0x0000100a05ff75b2 */ /* 0x0002e20008000100 */
[----:B------:R1:W4:Y:S01]  /*05d0*/  SYNCS.EXCH.64 URZ, [UR5+0x8], UR10 ;  /* 0x0000080a05ff75b2 */ /* 0x0003220008000100 */
[----:B------:R1:W1:Y:S01]  /*05e0*/  SYNCS.EXCH.64 URZ, [UR5+0x18], UR10 ;  /* 0x0000180a05ff75b2 */ /* 0x0002620008000100 */
[----:B------:R-:W-:Y:S01]  /*05f0*/  NOP ;  /* 0x0000000000007918 */ /* 0x000fe20000000000 */
.L_x_9:
[----:B------:R-:W2:Y:S01]  /*0600*/  SHFL.IDX PT, R2, R69, RZ, 0x1f ;  /* 0x00001fff45027589 */ /* 0x000ea200000e0000 */
[----:B------:R-:W-:Y:S01]  /*0610*/  NOP ;  /* 0x0000000000007918 */ /* 0x000fe20000000000 */
[----:B--2---:R-:W-:-:S13]  /*0620*/  ISETP.NE.AND P0, PT, R2, 0x1, PT ;  /* 0x000000010200780c */ /* 0x004fda0003f05270 */
[----:B------:R-:W-:Y:S05]  /*0630*/  @P0 BRA `(.L_x_10) ;  /* 0x0000000000580947 */ /* 0x000fea0003800000 */
[----:B------:R-:W2:Y:S01]  /*0640*/  S2UR UR7, SR_CgaCtaId ;  /* 0x00000000000779c3 */ /* 0x000ea20000008800 */
[----:B------:R-:W-:Y:S01]  /*0650*/  UMOV UR9, 0x400 ;  /* 0x0000040000097882 */ /* 0x000fe20000000000 */
[----:B-1----:R-:W-:Y:S01]  /*0660*/  UMOV UR5, 0x20 ;  /* 0x0000002000057882 */ /* 0x002fe20000000000 */
[----:B------:R-:W-:Y:S01]  /*0670*/  UMOV UR4, 0x80 ;  /* 0x0000008000047882 */ /* 0x000fe20000000000 */
[----:B------:R-:W-:-:S04]  /*0680*/  UIADD3 UR10, UPT, UPT, -UR5, 0x100000, URZ ;  /* 0x00100000050a7890 */ /* 0x000fc8000fffe1ff */
[----:B------:R-:W-:Y:S02]  /*0690*/  USHF.L.U32 UR11, UR10, 0xb, URZ ;  /* 0x0000000b0a0b7899 */ /* 0x000fe400080006ff */
[----:B------:R-:W-:Y:S02]  /*06a0*/  USHF.L.U32 UR10, UR10, 0x1, URZ ;  /* 0x000000010a0a7899 */ /* 0x000fe400080006ff */
[----:B------:R-:W-:-:S04]  /*06b0*/  UIADD3 UR4, UPT, UPT, -UR4, 0x100000, URZ ;  /* 0x0010000004047890 */ /* 0x000fc8000fffe1ff */
[----:B------:R-:W-:Y:S02]  /*06c0*/  USHF.L.U32 UR5, UR4, 0xb, URZ ;  /* 0x0000000b04057899 */ /* 0x000fe400080006ff */
[----:B------:R-:W-:Y:S01]  /*06d0*/  USHF.L.U32 UR4, UR4, 0x1, URZ ;  /* 0x0000000104047899 */ /* 0x000fe200080006ff */
[----:B------:R-:W-:Y:S01]  /*06e0*/  ELECT P0, URZ, PT ;  /* 0x0000000000ff782f */ /* 0x000fe20003800000 */
[----:B--2---:R-:W-:Y:S01]  /*06f0*/  ULEA UR7, UR7, UR9, 0x18 ;  /* 0x0000000907077291 */ /* 0x004fe2000f8ec0ff */
[----:B------:R-:W1:Y:S11]  /*0700*/  FENCE.VIEW.ASYNC.S ;  /* 0x00000000000073c6 */ /* 0x000e760000000000 */
[----:B-1----:R2:W1:Y:S01]  /*0710*/  SYNCS.EXCH.64 URZ, [UR7+0x20], UR10 ;  /* 0x0000200a07ff75b2 */ /* 0x0024620008000100 */
[----:B------:R2:W1:Y:S01]  /*0720*/  SYNCS.EXCH.64 URZ, [UR7+0x40], UR4 ;  /* 0x0000400407ff75b2 */ /* 0x0004620008000100 */
[----:B------:R2:W1:Y:S01]  /*0730*/  SYNCS.EXCH.64 URZ, [UR7+0x28], UR10 ;  /* 0x0000280a07ff75b2 */ /* 0x0004620008000100 */
[----:B------:R2:W1:Y:S01]  /*0740*/  SYNCS.EXCH.64 URZ, [UR7+0x48], UR4 ;  /* 0x0000480407ff75b2 */ /* 0x0004620008000100 */
[----:B------:R2:W1:Y:S01]  /*0750*/  SYNCS.EXCH.64 URZ, [UR7+0x30], UR10 ;  /* 0x0000300a07ff75b2 */ /* 0x0004620008000100 */
[----:B------:R2:W1:Y:S01]  /*0760*/  SYNCS.EXCH.64 URZ, [UR7+0x50], UR4 ;  /* 0x0000500407ff75b2 */ /* 0x0004620008000100 */
[----:B------:R2:W1:Y:S01]  /*0770*/  SYNCS.EXCH.64 URZ, [UR7+0x38], UR10 ;  /* 0x0000380a07ff75b2 */ /* 0x0004620008000100 */
[----:B------:R2:W1:Y:S02]  /*0780*/  SYNCS.EXCH.64 URZ, [UR7+0x58], UR4 ;  /* 0x0000580407ff75b2 */ /* 0x0004640008000100 */
[----:B--2---:R-:W-:Y:S01]  /*0790*/  NOP ;  /* 0x0000000000007918 */ /* 0x004fe20000000000 */
.L_x_10:
[----:B------:R-:W2:Y:S01]  /*07a0*/  SHFL.IDX PT, R2, R69, RZ, 0x1f ;  /* 0x00001fff45027589 */ /* 0x000ea200000e0000 */
[----:B------:R-:W-:Y:S01]  /*07b0*/  NOP ;  /* 0x0000000000007918 */ /* 0x000fe20000000000 */
[----:B--2---:R-:W-:-:S13]  /*07c0*/  ISETP.NE.AND P0, PT, R2, 0x3, PT ;  /* 0x000000030200780c */ /* 0x004fda0003f05270 */
[----:B------:R-:W-:Y:S05]  /*07d0*/  @P0 BRA `(.L_x_11) ;  /* 0x0000000000300947 */ /* 0x000fea0003800000 */
[----:B-1----:R-:W1:Y:S01]  /*07e0*/  S2UR UR5, SR_CgaCtaId ;  /* 0x00000000000579c3 */ /* 0x002e620000008800 */
        /* <DEDUP_REMOVED lines=8> */
[----:B-1----:R2:W1:Y:S01]  /*0870*/  SYNCS.EXCH.64 URZ, [UR5+0x60], UR10 ;  /* 0x0000600a05ff75b2 */ /* 0x0024620008000100 */
[----:B------:R2:W1:Y:S02]  /*0880*/  SYNCS.EXCH.64 URZ, [UR5+0x68], UR10 ;  /* 0x0000680a05ff75b2 */ /* 0x0004640008000100 */
[----:B--2---:R-:W-:Y:S01]  /*0890*/  NOP ;  /* 0x0000000000007918 */ /* 0x004fe20000000000 */
.L_x_11:
[----:B------:R-:W2:Y:S01]  /*08a0*/  SHFL.IDX PT, R2, R69, RZ, 0x1f ;  /* 0x00001fff45027589 */ /* 0x000ea200000e0000 */
[----:B------:R-:W-:Y:S01]  /*08b0*/  NOP ;  /* 0x0000000000007918 */ /* 0x000fe20000000000 */
[----:B--2---:R-:W-:-:S13]  /*08c0*/  ISETP.NE.AND P0, PT, R2, 0x4, PT ;  /* 0x000000040200780c */ /* 0x004fda0003f05270 */
[----:B------:R-:W-:Y:S05]  /*08d0*/  @P0 BRA `(.L_x_12) ;  /* 0x00000000004c0947 */ /* 0x000fea0003800000 */
[----:B-1----:R-:W1:Y:S01]  /*08e0*/  S2UR UR5, SR_CgaCtaId ;  /* 0x00000000000579c3 */ /* 0x002e620000008800 */
[----:B------:R-:W-:Y:S01]  /*08f0*/  UMOV UR9, 0x100 ;  /* 0x0000010000097882 */ /* 0x000fe20000000000 */
[----:B------:R-:W-:Y:S01]  /*0900*/  UMOV UR7, 0x400 ;  /* 0x0000040000077882 */ /* 0x000fe20000000000 */
[----:B------:R-:W-:Y:S01]  /*0910*/  USEL UR9, UR9, 0xe0, UP2 ;  /* 0x000000e009097887 */ /* 0x000fe20009000000 */
[----:B------:R-:W-:Y:S01]  /*0920*/  UMOV UR4, 0x1 ;  /* 0x0000000100047882 */ /* 0x000fe20000000000 */
[----:B------:R-:W-:Y:S01]  /*0930*/  ELECT P0, URZ, PT ;  /* 0x0000000000ff782f */ /* 0x000fe20003800000 */
[----:B------:R-:W-:-:S04]  /*0940*/  UIADD3 UR10, UPT, UPT, -UR4, 0x100000, URZ ;  /* 0x00100000040a7890 */ /* 0x000fc8000fffe1ff */
[----:B------:R-:W-:Y:S02]  /*0950*/  USHF.L.U32 UR11, UR10, 0xb, URZ ;  /* 0x0000000b0a0b7899 */ /* 0x000fe400080006ff */
[----:B------:R-:W-:Y:S02]  /*0960*/  USHF.L.U32 UR10, UR10, 0x1, URZ ;  /* 0x000000010a0a7899 */ /* 0x000fe400080006ff */
[----:B------:R-:W-:-:S04]  /*0970*/  UIADD3 UR12, UPT, UPT, -UR9, 0x100000, URZ ;  /* 0x00100000090c7890 */ /* 0x000fc8000fffe1ff */
[----:B------:R-:W-:Y:S02]  /*0980*/  USHF.L.U32 UR13, UR12, 0xb, URZ ;  /* 0x0000000b0c0d7899 */ /* 0x000fe400080006ff */
[----:B------:R-:W-:Y:S02]  /*0990*/  USHF.L.U32 UR12, UR12, 0x1, URZ ;  /* 0x000000010c0c7899 */ /* 0x000fe400080006ff */
[----:B-1----:R-:W-:Y:S01]  /*09a0*/  ULEA UR5, UR5, UR7, 0x18 ;  /* 0x0000000705057291 */ /* 0x002fe2000f8ec0ff */
[----:B------:R-:W1:Y:S11]  /*09b0*/  FENCE.VIEW.ASYNC.S ;  /* 0x00000000000073c6 */ /* 0x000e760000000000 */
[----:B-1----:R2:W1:Y:S01]  /*09c0*/  SYNCS.EXCH.64 URZ, [UR5+0x70], UR10 ;  /* 0x0000700a05ff75b2 */ /* 0x0024620008000100 */
[----:B------:R2:W1:Y:S01]  /*09d0*/  SYNCS.EXCH.64 URZ, [UR5+0x80], UR12 ;  /* 0x0000800c05ff75b2 */ /* 0x0004620008000100 */
[----:B------:R2:W1:Y:S01]  /*09e0*/  SYNCS.EXCH.64 URZ, [UR5+0x78], UR10 ;  /* 0x0000780a05ff75b2 */ /* 0x0004620008000100 */
[----:B------:R2:W1:Y:S02]  /*09f0*/  SYNCS.EXCH.64 URZ, [UR5+0x88], UR12 ;  /* 0x0000880c05ff75b2 */ /* 0x0004640008000100 */
[----:B--2---:R-:W-:Y:S01]  /*0a00*/  NOP ;  /* 0x0000000000007918 */ /* 0x004fe20000000000 */
.L_x_12:
        /* <DEDUP_REMOVED lines=26> */
.L_x_13:
        /* <DEDUP_REMOVED lines=18> */
.L_x_14:
[----:B-1----:R-:W1:Y:S01]  /*0cd0*/  S2UR UR5, SR_CTAID.X ;  /* 0x00000000000579c3 */ /* 0x002e620000002500 */
[----:B------:R-:W-:-:S05]  /*0ce0*/  CS2R.32 R63, SR_CgaSize ;  /* 0x00000000003f7805 */ /* 0x000fca0000008a00 */
[----:B------:R-:W-:-:S05]  /*0cf0*/  IMAD R63, R63, -0xa0, RZ ;  /* 0xffffff603f3f7824 */ /* 0x000fca00078e02ff */
[----:B------:R-:W-:-:S14]  /*0d00*/  R2UR UR9, R63 ;  /* 0x000000003f0972ca */ /* 0x000fdc00000e0000 */
[----:B------:R-:W2:Y:S01]  /*0d10*/  LDCU UR9, c[0x0][UR9+0x2b0] ;  /* 0x00005600090977ac */ /* 0x000ea20008000800 */
[----:B------:R-:W-:Y:S01]  /*0d20*/  NOP ;  /* 0x0000000000007918 */ /* 0x000fe20000000000 */
[----:B------:R-:W-:-:S05]  /*0d30*/  CS2R.32 R63, SR_CgaSize ;  /* 0x00000000003f7805 */ /* 0x000fca0000008a00 */
[----:B------:R-:W-:-:S05]  /*0d40*/  IMAD R63, R63, -0xa0, RZ ;  /* 0xffffff603f3f7824 */ /* 0x000fca00078e02ff */
[----:B------:R-:W-:-:S14]  /*0d50*/  R2UR UR7, R63 ;  /* 0x000000003f0772ca */ /* 0x000fdc00000e0000 */
[----:B------:R-:W3:Y:S01]  /*0d60*/  LDCU UR7, c[0x0][UR7+0x2b4] ;  /* 0x00005680070777ac */ /* 0x000ee20008000800 */
[----:B------:R-:W4:Y:S08]  /*0d70*/  S2UR UR4, SR_CTAID.Y ;  /* 0x00000000000479c3 */ /* 0x000f300000002600 */
[----:B------:R-:W3:Y:S01]  /*0d80*/  LDC R10, c[0x0][0xb24] ;  /* 0x0002c900ff0a7b82 */ /* 0x000ee20000000800 */
[----:B-1----:R-:W-:-:S02]  /*0d90*/  I2FP.F32.U32 R63, UR5 ;  /* 0x00000005003f7c45 */ /* 0x002fc40008201000 */
[----:B------:R-:W-:-:S05]  /*0da0*/  CS2R.32 R3, SR_CgaSize ;  /* 0x0000000000037805 */ /* 0x000fca0000008a00 */
[----:B------:R-:W-:-:S06]  /*0db0*/  IMAD R3, R3, -0xa0, RZ ;  /* 0xffffff6003037824 */ /* 0x000fcc00078e02ff */
[----:B------:R-:W1:Y:S01]  /*0dc0*/  LDC R3, c[0x0][R3+0x2a0] ;  /* 0x0000a80003037b82 */ /* 0x000e620000000800 */
[----:B------:R-:W-:Y:S01]  /*0dd0*/  MOV R15, UR5 ;  /* 0x00000005000f7c02 */ /* 0x000fe20008000f00 */
[----:B--2---:R-:W-:Y:S01]  /*0de0*/  FMUL R63, R63, UR9 ;  /* 0x000000093f3f7c20 */ /* 0x004fe20008400000 */
[----:B----4-:R-:W-:Y:S02]  /*0df0*/  I2FP.F32.U32 R62, UR4 ;  /* 0x00000004003e7c45 */ /* 0x010fe40008201000 */
[----:B------:R-:W-:-:S05]  /*0e00*/  CS2R.32 R2, SR_CgaSize ;  /* 0x0000000000027805 */ /* 0x000fca0000008a00 */
[----:B------:R-:W-:-:S06]  /*0e10*/  IMAD R2, R2, -0xa0, RZ ;  /* 0xffffff6002027824 */ /* 0x000fcc00078e02ff */
[----:B------:R-:W2:Y:S01]  /*0e20*/  LDC R2, c[0x0][R2+0x2a4] ;  /* 0x0000a90002027b82 */ /* 0x000ea20000000800 */
[----:B------:R-:W-:Y:S01]  /*0e30*/  MOV R14, UR4 ;  /* 0x00000004000e7c02 */ /* 0x000fe20008000f00 */
[----:B------:R-:W4:Y:S01]  /*0e40*/  F2I.U32.TRUNC.NTZ R63, R63 ;  /* 0x0000003f003f7305 */ /* 0x000f22000020f000 */
[----:B---3--:R-:W-:-:S05]  /*0e50*/  FMUL R62, R62, UR7 ;  /* 0x000000073e3e7c20 */ /* 0x008fca0008400000 */
[----:B------:R-:W-:Y:S01]  /*0e60*/  BAR.SYNC.DEFER_BLOCKING 0x0 ;  /* 0x0000000000007b1d */ /* 0x000fe20000010000 */
[----:B------:R-:W-:-:S05]  /*0e70*/  ISETP.GE.AND P0, PT, R10, 0x1, PT ;  /* 0x000000010a00780c */ /* 0x000fca0003f06270 */
[----:B------:R-:W3:Y:S02]  /*0e80*/  F2I.U32.TRUNC.NTZ R62, R62 ;  /* 0x0000003e003e7305 */ /* 0x000ee4000020f000 */
[----:B------:R-:W2:Y:S01]  /*0e90*/  S2UR UR36, SR_CTAID.Z ;  /* 0x00000000002479c3 */ /* 0x000ea20000002700 */
[----:B----4-:R-:W-:-:S05]  /*0ea0*/  IADD3 R63, PT, PT, -R63, RZ, RZ ;  /* 0x000000ff3f3f7210 */ /* 0x010fca0007ffe1ff */
[----:B-1----:R-:W-:Y:S01]  /*0eb0*/  IMAD R63, R3, R63, UR5 ;  /* 0x00000005033f7e24 */ /* 0x002fe2000f8e023f */
[----:B---3--:R-:W-:-:S05]  /*0ec0*/  IADD3 R62, PT, PT, -R62, RZ, RZ ;  /* 0x000000ff3e3e7210 */ /* 0x008fca0007ffe1ff */
[----:B--2---:R-:W-:Y:S01]  /*0ed0*/  IMAD R62, R2, R62, UR4 ;  /* 0x00000004023e7e24 */ /* 0x004fe2000f8e023e */
[----:B------:R-:W-:Y:S06]  /*0ee0*/  @!P0 BRA `(.L_x_15) ;  /* 0x0000000000b88947 */ /* 0x000fec0003800000 */
[----:B------:R-:W1:Y:S01]  /*0ef0*/  LDC.64 R4, c[0x0][0xb18] ;  /* 0x0002c600ff047b82 */ /* 0x000e620000000a00 */
[----:B------:R-:W-:-:S07]  /*0f00*/  ISETP.NE.AND P0, PT, R10, 0x1, PT ;  /* 0x000000010a00780c */ /* 0x000fce0003f05270 */
[----:B------:R-:W2:Y:S08]  /*0f10*/  LDC R9, c[0x0][0xb0c] ;  /* 0x0002c300ff097b82 */ /* 0x000eb00000000800 */
[----:B------:R-:W3:Y:S08]  /*0f20*/  LDC R12, c[0x0][0x370] ;  /* 0x0000dc00ff0c7b82 */ /* 0x000ef00000000800 */
[----:B------:R-:W4:Y:S01]  /*0f30*/  LDC R11, c[0x0][0x374] ;  /* 0x0000dd00ff0b7b82 */ /* 0x000f220000000800 */
[----:B-1----:R-:W-:-:S07]  /*0f40*/  ISETP.NE.AND P1, PT, R4, 0x1, PT ;  /* 0x000000010400780c */ /* 0x002fce0003f25270 */
[----:B------:R-:W3:Y:S01]  /*0f50*/  LDC.64 R6, c[0x0][0xb10] ;  /* 0x0002c400ff067b82 */ /* 0x000ee20000000a00 */
[----:B--2---:R-:W-:-:S07]  /*0f60*/  ISETP.NE.AND P2, PT, R9, 0x1, PT ;  /* 0x000000010900780c */ /* 0x004fce0003f45270 */
[----:B------:R-:W1:Y:S08]  /*0f70*/  LDC R8, c[0x0][0xb20] ;  /* 0x0002c800ff087b82 */ /* 0x000e700000000800 */
[----:B------:R-:W2:Y:S01]  /*0f80*/  LDC.64 R2, c[0x0][0xb28] ;  /* 0x0002ca00ff027b82 */ /* 0x000ea20000000a00 */
[----:B----4-:R-:W-:-:S04]  /*0f90*/  IMAD.HI.U32 R13, R11, R5, RZ ;  /* 0x000000050b0d7227 */ /* 0x010fc800078e00ff */
[----:B------:R-:W-:-:S04]  /*0fa0*/  IMAD.HI.U32 R5, R14, R5, RZ ;  /* 0x000000050e057227 */ /* 0x000fc800078e00ff */
[----:B---3--:R-:W-:-:S05]  /*0fb0*/  IMAD.HI.U32 R16, R12, R6, RZ ;  /* 0x000000060c107227 */ /* 0x008fca00078e00ff */
[-C--:B------:R-:W-:Y:S01]  /*0fc0*/  @P2 SHF.R.U32.HI R12, RZ, R7.reuse, R16 ;  /* 0x00000007ff0c2219 */ /* 0x080fe20000011610 */
[----:B------:R-:W-:Y:S01]  /*0fd0*/  IMAD.HI.U32 R16, R15, R6, RZ ;  /* 0x000000060f107227 */ /* 0x000fe200078e00ff */
[-C--:B-1----:R-:W-:Y:S02]  /*0fe0*/  @P1 SHF.R.U32.HI R11, RZ, R8.reuse, R13 ;  /* 0x00000008ff0b1219 */ /* 0x082fe4000001160d */
[----:B------:R-:W-:Y:S02]  /*0ff0*/  SHF.R.U32.HI R5, RZ, R8, R5 ;  /* 0x00000008ff057219 */ /* 0x000fe40000011605 */
[----:B------:R-:W-:Y:S02]  /*1000*/  SHF.R.U32.HI R16, RZ, R7, R16 ;  /* 0x00000007ff107219 */ /* 0x000fe40000011610 */
[----:B------:R-:W-:Y:S01]  /*1010*/  SEL R5, R14, R5, !P1 ;  /* 0x000000050e057207 */ /* 0x000fe20004800000 */
[----:B--2---:R-:W-:Y:S01]  /*1020*/  IMAD.HI.U32 R13, R11, R2, RZ ;  /* 0x000000020b0d7227 */ /* 0x004fe200078e00ff */
[----:B------:R-:W-:-:S03]  /*1030*/  SEL R16, R15, R16, !P2 ;  /* 0x000000100f107207 */ /* 0x000fc60005000000 */
[----:B------:R-:W-:Y:S01]  /*1040*/  IMAD.HI.U32 R6, R12, R2, RZ ;  /* 0x000000020c067227 */ /* 0x000fe200078e00ff */
[----:B------:R-:W-:-:S04]  /*1050*/  @P0 SHF.R.U32.HI R11, RZ, R3, R13 ;  /* 0x00000003ff0b0219 */ /* 0x000fc8000001160d */
[----:B------:R-:W-:Y:S01]  /*1060*/  @P0 SHF.R.U32.HI R12, RZ, R3, R6 ;  /* 0x00000003ff0c0219 */ /* 0x000fe20000011606 */
[----:B------:R-:W-:-:S04]  /*1070*/  IMAD R11, R11, R10, RZ ;  /* 0x0000000a0b0b7224 */ /* 0x000fc800078e02ff */
[----:B------:R-:W-:Y:S01]  /*1080*/  IMAD R6, R12, R10, RZ ;  /* 0x0000000a0c067224 */ /* 0x000fe200078e02ff */
[----:B------:R-:W-:-:S04]  /*1090*/  ISETP.GE.AND P1, PT, R5, R11, PT ;  /* 0x0000000b0500720c */ /* 0x000fc80003f26270 */
[----:B------:R-:W-:Y:S01]  /*10a0*/  ISETP.GE.OR P1, PT, R16, R6, P1 ;  /* 0x000000061000720c */ /* 0x000fe20000f26670 */
[----:B------:R-:W-:-:S05]  /*10b0*/  IMAD.HI.U32 R6, R5, R2, RZ ;  /* 0x0000000205067227 */ /* 0x000fca00078e00ff */
[----:B------:R-:W-:-:S04]  /*10c0*/  SHF.R.U32.HI R6, RZ, R3, R6 ;  /* 0x00000003ff067219 */ /* 0x000fc80000011606 */
[----:B------:R-:W-:-:S03]  /*10d0*/  SEL R6, R5, R6, !P0 ;  /* 0x0000000605067207 */ /* 0x000fc60004000000 */
[----:B------:R-:W-:Y:S01]  /*10e0*/  @!P1 IMAD.HI.U32 R7, R16, R2, RZ ;  /* 0x0000000210079227 */ /* 0x000fe200078e00ff */
[----:B------:R-:W-:-:S04]  /*10f0*/  IADD3 R2, PT, PT, -R6, RZ, RZ ;  /* 0x000000ff06027210 */ /* 0x000fc80007ffe1ff */
[----:B------:R-:W-:Y:S01]  /*1100*/  @!P1 SHF.R.U32.HI R3, RZ, R3, R7 ;  /* 0x00000003ff039219 */ /* 0x000fe20000011607 */
[----:B------:R-:W-:Y:S01]  /*1110*/  IMAD R2, R10, R2, R5 ;  /* 0x000000020a027224 */ /* 0x000fe200078e0205 */
[----:B------:R-:W-:Y:S02]  /*1120*/  IADD3 R7, PT, PT, -R5, RZ, RZ ;  /* 0x000000ff05077210 */ /* 0x000fe40007ffe1ff */
[----:B------:R-:W-:-:S03]  /*1130*/  @!P1 SEL R3, R16, R3, !P0 ;  /* 0x0000000310039207 */ /* 0x000fc60004000000 */
[----:B------:R-:W-:Y:S02]  /*1140*/  IMAD R7, R4, R7, R14 ;  /* 0x0000000704077224 */ /* 0x000fe400078e020e */
[--C-:B------:R-:W-:Y:S02]  /*1150*/  @!P1 IMAD.IADD R6, R6, 0x1, -R3.reuse ;  /* 0x0000000106069824 */ /* 0x100fe400078e0a03 */
[----:B------:R-:W-:Y:S01]  /*1160*/  @!P1 IMAD R3, R2, R12, R3 ;  /* 0x0000000c02039224 */ /* 0x000fe200078e0203 */
[----:B------:R-:W-:Y:S01]  /*1170*/  IADD3 R2, PT, PT, -R16, RZ, RZ ;  /* 0x000000ff10027210 */ /* 0x000fe20007ffe1ff */
[----:B------:R-:W-:Y:S02]  /*1180*/  @!P1 IMAD R5, R6, R10, R16 ;  /* 0x0000000a06059224 */ /* 0x000fe400078e0210 */
[----:B------:R-:W-:Y:S02]  /*1190*/  @!P1 IMAD.MOV.U32 R16, RZ, RZ, R3 ;  /* 0x000000ffff109224 */ /* 0x000fe400078e0003 */
[----:B------:R-:W-:-:S02]  /*11a0*/  IMAD R2, R9, R2, R15 ;  /* 0x0000000209027224 */ /* 0x000fc400078e020f */
[----:B------:R-:W-:Y:S02]  /*11b0*/  IMAD R14, R5, R4, R7 ;  /* 0x00000004050e7224 */ /* 0x000fe400078e0207 */
[----:B------:R-:W-:Y:S02]  /*11c0*/  IMAD R15, R16, R9, R2 ;  /* 0x00000009100f7224 */ /* 0x000fe400078e0202 */
.L_x_15:
[----:B------:R-:W1:Y:S01]  /*11d0*/  LDCU UR4, c[0x0][0xb30] ;  /* 0x00016600ff0477ac */ /* 0x000e620008000800 */
[----:B------:R-:W2:Y:S08]  /*11e0*/  S2UR UR37, SR_CgaCtaId ;  /* 0x00000000002579c3 */ /* 0x000eb00000008800 */
[----:B------:R-:W3:Y:S01]  /*11f0*/  LDC R26, c[0x0][0xb24] ;  /* 0x0002c900ff1a7b82 */ /* 0x000ee20000000800 */
[----:B-1----:R-:W-:-:S09]  /*1200*/  UISETP.NE.AND UP1, UPT, UR4, 0x1, UPT ;  /* 0x000000010400788c */ /* 0x002fd2000bf25270 */
[----:B--2---:R-:W-:Y:S05]  /*1210*/  BRA.U UP1, `(.L_x_16) ;  /* 0x0000000101407547 */ /* 0x004fea000b800000 */
[----:B------:R-:W1:Y:S08]  /*1220*/  LDC.64 R4, c[0x0][0xb10] ;  /* 0x0002c400ff047b82 */ /* 0x000e700000000a00 */
[----:B------:R-:W2:Y:S08]  /*1230*/  LDC.64 R2, c[0x0][0xb18] ;  /* 0x0002c600ff027b82 */ /* 0x000eb00000000a00 */
[----:B------:R-:W4:Y:S08]  /*1240*/  LDC R6, c[0x0][0xb20] ;  /* 0x0002c800ff067b82 */ /* 0x000f300000000800 */
[----:B------:R-:W3:Y:S01]  /*1250*/  LDC R7, c[0x0][0xb0c] ;  /* 0x0002c300ff077b82 */ /* 0x000ee20000000800 */
[----:B-1----:R-:W-:-:S05]  /*1260*/  IMAD.HI.U32 R4, R15, R4, RZ ;  /* 0x000000040f047227 */ /* 0x002fca00078e00ff */
[----:B------:R-:W-:Y:S01]  /*1270*/  SHF.R.U32.HI R4, RZ, R5, R4 ;  /* 0x00000005ff047219 */ /* 0x000fe20000011604 */
[----:B--2---:R-:W-:Y:S01]  /*1280*/  IMAD.HI.U32 R3, R14, R3, RZ ;  /* 0x000000030e037227 */ /* 0x004fe200078e00ff */
[----:B------:R-:W-:-:S04]  /*1290*/  ISETP.NE.AND P0, PT, R2, 0x1, PT ;  /* 0x000000010200780c */ /* 0x000fc80003f05270 */
[----:B----4-:R-:W-:-:S04]  /*12a0*/  SHF.R.U32.HI R3, RZ, R6, R3 ;  /* 0x00000006ff037219 */ /* 0x010fc80000011603 */
[----:B------:R-:W-:Y:S02]  /*12b0*/  SEL R3, R14, R3, !P0 ;  /* 0x000000030e037207 */ /* 0x000fe40004000000 */
[----:B---3--:R-:W-:-:S04]  /*12c0*/  ISETP.NE.AND P1, PT, R7, 0x1, PT ;  /* 0x000000010700780c */ /* 0x008fc80003f25270 */
[----:B------:R-:W-:-:S05]  /*12d0*/  SEL R4, R15, R4, !P1 ;  /* 0x000000040f047207 */ /* 0x000fca0004800000 */
[----:B------:R-:W-:Y:S02]  /*12e0*/  IMAD.IADD R5, R3, 0x1, -R4 ;  /* 0x0000000103057824 */ /* 0x000fe400078e0a04 */
[----:B------:R-:W-:Y:S02]  /*12f0*/  IMAD.IADD R3, R4, 0x1, -R3 ;  /* 0x0000000104037824 */ /* 0x000fe400078e0a03 */
[----:B------:R-:W-:Y:S02]  /*1300*/  IMAD R15, R5, R7, R15 ;  /* 0x00000007050f7224 */ /* 0x000fe400078e020f */
[----:B------:R-:W-:-:S07]  /*1310*/  IMAD R14, R3, R2, R14 ;  /* 0x00000002030e7224 */ /* 0x000fce00078e020e */
.L_x_16:
[----:B------:R-:W-:Y:S01]  /*1320*/  BAR.SYNC.DEFER_BLOCKING 0x0 ;  /* 0x0000000000007b1d */ /* 0x000fe20000010000 */
[----:B------:R-:W-:Y:S01]  /*1330*/  UISETP.NE.AND UP1, UPT, UR8, 0x2, UPT ;  /* 0x000000020800788c */ /* 0x000fe2000bf25270 */
[----:B------:R-:W-:Y:S02]  /*1340*/  ISETP.NE.OR P5, PT, R0, 0x2, !P5 ;  /* 0x000000020000780c */ /* 0x000fe40006fa5670 */
[----:B------:R-:W-:-:S06]  /*1350*/  LOP3.LUT R2, R77, 0x1f, RZ, 0xc0, !PT ;  /* 0x0000001f4d027812 */ /* 0x000fcc00078ec0ff */
[----:B------:R-:W-:Y:S05]  /*1360*/  BRA.U UP1, `(.L_x_17) ;  /* 0x0000001101147547 */ /* 0x000fea000b800000 */
[----:B------:R-:W1:Y:S01]  /*1370*/  LDCU UR13, c[0x0][0x38c] ;  /* 0x00007180ff0d77ac */ /* 0x000e620008000800 */
[----:B------:R-:W2:Y:S01]  /*1380*/  LDC R8, c[0x0][0x370] ;  /* 0x0000dc00ff087b82 */ /* 0x000ea20000000800 */
[----:B------:R-:W-:Y:S01]  /*1390*/  PLOP3.LUT P1, PT, PT, PT, UP2, 0x80, 0x8 ;  /* 0x000000000008781c */ /* 0x000fe20003f2f028 */
[----:B------:R-:W-:Y:S01]  /*13a0*/  IMAD.MOV.U32 R17, RZ, RZ, 0x1 ;  /* 0x00000001ff117424 */ /* 0x000fe200078e00ff */
[----:B------:R-:W-:Y:S01]  /*13b0*/  ISETP.EQ.OR P4, PT, R2, RZ, P5 ;  /* 0x000000ff0200720c */ /* 0x000fe20002f82670 */
[----:B------:R-:W-:Y:S01]  /*13c0*/  IMAD.MOV.U32 R16, RZ, RZ, RZ ;  /* 0x000000ffff107224 */ /* 0x000fe200078e00ff */
[----:B------:R-:W-:Y:S02]  /*13d0*/  PLOP3.LUT P1, PT, P1, PT, PT, 0x8, 0x80 ;  /* 0x000000000080781c */ /* 0x000fe40000f2e170 */
[----:B------:R-:W-:Y:S01]  /*13e0*/  CS2R R12, SRZ ;  /* 0x00000000000c7805 */ /* 0x000fe2000001ff00 */
[----:B------:R-:W-:Y:S01]  /*13f0*/  IMAD.MOV.U32 R11, RZ, RZ, 0x1 ;  /* 0x00000001ff0b7424 */ /* 0x000fe200078e00ff */
[----:B------:R-:W4:Y:S01]  /*1400*/  LDC R0, c[0x0][0x374] ;  /* 0x0000dd00ff007b82 */ /* 0x000f220000000800 */
[----:B------:R-:W2:Y:S01]  /*1410*/  LDCU.64 UR22, c[0x0][0x348] ;  /* 0x00006900ff1677ac */ /* 0x000ea20008000a00 */
[----:B------:R-:W-:Y:S01]  /*1420*/  UMOV UR6, URZ ;  /* 0x000000ff00067c82 */ /* 0x000fe20008000000 */
[----:B-1----:R-:W-:-:S04]  /*1430*/  UIADD3 UR5, UPT, UPT, UR13, 0x1f, URZ ;  /* 0x0000001f0d057890 */ /* 0x002fc8000fffe0ff */
[----:B------:R-:W-:-:S04]  /*1440*/  USHF.R.S32.HI UR4, URZ, 0x1f, UR5 ;  /* 0x0000001fff047899 */ /* 0x000fc80008011405 */
[----:B------:R-:W-:-:S04]  /*1450*/  ULEA.HI UR4, UR4, UR5, URZ, 0x5 ;  /* 0x0000000504047291 */ /* 0x000fc8000f8f28ff */
[----:B------:R-:W-:Y:S02]  /*1460*/  USHF.R.S32.HI UR15, URZ, 0x5, UR4 ;  /* 0x00000005ff0f7899 */ /* 0x000fe40008011404 */
[----:B------:R-:W-:Y:S02]  /*1470*/  UIADD3 UR4, UPT, UPT, UR13, -0x1, URZ ;  /* 0xffffffff0d047890 */ /* 0x000fe4000fffe0ff */
[----:B------:R-:W-:Y:S02]  /*1480*/  UISETP.LT.U32.AND UP0, UPT, UR15, 0x2, UPT ;  /* 0x000000020f00788c */ /* 0x000fe4000bf01070 */
[----:B------:R-:W-:Y:S02]  /*1490*/  UISETP.GE.U32.AND UP1, UPT, UR4, -0x3f, UPT ;  /* 0xffffffc10400788c */ /* 0x000fe4000bf26070 */
[----:B------:R-:W-:Y:S02]  /*14a0*/  USEL UR14, UR15, 0x2, UP0 ;  /* 0x000000020f0e7887 */ /* 0x000fe40008000000 */
[----:B------:R-:W-:-:S02]  /*14b0*/  UIADD3 UR13, UPT, UPT, UR13, 0x3e, URZ ;  /* 0x0000003e0d0d7890 */ /* 0x000fc4000fffe0ff */
[----:B------:R-:W-:Y:S02]  /*14c0*/  UIADD3 UR5, UPT, UPT, UR14, -0x1, URZ ;  /* 0xffffffff0e057890 */ /* 0x000fe4000fffe0ff */
[----:B------:R-:W-:-:S03]  /*14d0*/  UIADD3 UR7, UPT, UPT, UR15, -UR14, URZ ;  /* 0x8000000e0f077290 */ /* 0x000fc6000fffe0ff */
[----:B------:R-:W-:-:S04]  /*14e0*/  @UP1 UIADD3 UR5, UPT, UPT, UR14, URZ, URZ ;  /* 0x000000ff0e051290 */ /* 0x000fc8000fffe0ff */
[----:B--2---:R-:W-:-:S12]  /*14f0*/  UIADD3 UR5, UPT, UPT, UR5, 0x1, URZ ;  /* 0x0000000105057890 */ /* 0x004fd8000fffe0ff */
.L_x_35:
[----:B------:R-:W-:Y:S01]  /*1500*/  UISETP.NE.AND UP0, UPT, UR37, URZ, UPT ;  /* 0x000000ff2500728c */ /* 0x000fe2000bf05270 */
[----:B------:R-:W1:Y:S08]  /*1510*/  S2UR UR37, SR_CgaCtaId ;  /* 0x00000000002579c3 */ /* 0x000e700000008800 */
[----:B------:R-:W-:Y:S05]  /*1520*/  BRA.U UP0, `(.L_x_18) ;  /* 0x0000000100347547 */ /* 0x000fea000b800000 */
[----:B------:R-:W2:Y:S01]  /*1530*/  S2R R2, SR_CgaCtaId ;  /* 0x0000000000027919 */ /* 0x000ea20000008800 */
[----:B------:R-:W-:-:S04]  /*1540*/  MOV R3, 0x400 ;  /* 0x0000040000037802 */ /* 0x000fc80000000f00 */
[----:B--2---:R-:W-:Y:S02]  /*1550*/  LEA R2, R2, R3, 0x18 ;  /* 0x0000000302027211 */ /* 0x004fe400078ec0ff */
[----:B------:R-:W-:-:S03]  /*1560*/  SHF.L.U32 R3, R11, 0x1f, RZ ;  /* 0x0000001f0b037819 */ /* 0x000fc600000006ff */
[----:B------:R-:W-:-:S04]  /*1570*/  IMAD R2, R12, 0x8, R2 ;  /* 0x000000080c027824 */ /* 0x000fc800078e0202 */
[----:B------:R-:W2:Y:S02]  /*1580*/  SYNCS.PHASECHK.TRANS64.TRYWAIT P0, [R2+URZ+0xe0], R3 ;  /* 0x0000e003020075a7 */ /* 0x000ea400080011ff */
[----:B--2---:R-:W-:Y:S05]  /*1590*/  @!P0 BRA `(.L_x_19) ;  /* 0x0000006800d88947 */ /* 0x004fea0003800000 */
.L_x_129:
[----:B------:R-:W-:Y:S01]  /*15a0*/  VIADD R12, R12, 0x1 ;  /* 0x000000010c0c7836 */ /* 0x000fe20000000000 */
[----:B------:R2:W-:Y:S04]  /*15b0*/  SYNCS.ARRIVE.TRANS64.A1T0 RZ, [R2+URZ+0xd0], RZ ;  /* 0x0000d0ff02ff79a7 */ /* 0x0005e800081000ff */
[----:B------:R-:W-:-:S04]  /*15c0*/  ISETP.NE.AND P0, PT, R12, 0x2, PT ;  /* 0x000000020c00780c */ /* 0x000fc80003f05270 */
[----:B------:R-:W-:Y:S02]  /*15d0*/  SEL R12, R12, RZ, P0 ;  /* 0x000000ff0c0c7207 */ /* 0x000fe40000000000 */
[----:B--2---:R-:W-:-:S04]  /*15e0*/  SEL R2, RZ, 0x1, P0 ;  /* 0x00000001ff027807 */ /* 0x004fc80000000000 */
[----:B------:R-:W-:-:S07]  /*15f0*/  LOP3.LUT R11, R11, R2, RZ, 0x3c, !PT ;  /* 0x000000020b0b7212 */ /* 0x000fce00078e3cff */
.L_x_18:
[----:B------:R-:W-:Y:S01]  /*1600*/  UMOV UR4, 0x400 ;  /* 0x0000040000047882 */ /* 0x000fe20000000000 */
[----:B------:R-:W-:Y:S01]  /*1610*/  SHF.L.U32 R2, R17, 0x1f, RZ ;  /* 0x0000001f11027819 */ /* 0x000fe200000006ff */
[----:B-1----:R-:W-:Y:S01]  /*1620*/  ULEA UR4, UR37, UR4, 0x18 ;  /* 0x0000000425047291 */ /* 0x002fe2000f8ec0ff */
[----:B------:R-:W-:Y:S01]  /*1630*/  R2UR UR35, R15 ;  /* 0x000000000f2372ca */ /* 0x000fe200000e0000 */
[----:B------:R-:W-:Y:S01]  /*1640*/  UISETP.GE.U32.AND UP0, UPT, UR13, 0x3f, UPT ;  /* 0x0000003f0d00788c */ /* 0x000fe2000bf06070 */
[----:B------:R-:W-:Y:S01]  /*1650*/  R2UR UR11, R14 ;  /* 0x000000000e0b72ca */ /* 0x000fe200000e0000 */
[----:B------:R-:W-:Y:S01]  /*1660*/  ULEA UR8, UR6, UR4, 0x3 ;  /* 0x0000000406087291 */ /* 0x000fe2000f8e18ff */
[----:B------:R-:W-:-:S08]  /*1670*/  UMOV UR24, URZ ;  /* 0x000000ff00187c82 */ /* 0x000fd00008000000 */
[----:B------:R1:W2:Y:S01]  /*1680*/  SYNCS.PHASECHK.TRANS64.TRYWAIT P0, [UR8+0x10], R2 ;  /* 0x00001002ff0075a7 */ /* 0x0002a20008001108 */
[----:B------:R-:W-:Y:S02]  /*1690*/  USHF.L.U32 UR35, UR35, 0x6, URZ ;  /* 0x0000000623237899 */ /* 0x000fe400080006ff */
[----:B------:R-:W-:Y:S01]  /*16a0*/  USHF.L.U32 UR11, UR11, 0x7, URZ ;  /* 0x000000070b0b7899 */ /* 0x000fe200080006ff */
[----:B------:R-:W-:Y:S11]  /*16b0*/  BRA.U !UP0, `(.L_x_20) ;  /* 0x0000000108a87547 */ /* 0x000ff6000b800000 */
[----:B------:R-:W-:Y:S01]  /*16c0*/  UMOV UR16, URZ ;  /* 0x000000ff00107c82 */ /* 0x000fe20008000000 */
[----:B------:R-:W-:-:S05]  /*16d0*/  UMOV UR17, UR6 ;  /* 0x0000000600117c82 */ /* 0x000fca0008000000 */
.L_x_25:
[----:B-1----:R-:W-:Y:S01]  /*16e0*/  ULEA UR33, UR17, UR4, 0x3 ;  /* 0x0000000411217291 */ /* 0x002fe2000f8e18ff */
[----:B--2---:R-:W-:Y:S01]  /*16f0*/  @!P5 MOV R3, 0x6000 ;  /* 0x000060000003d802 */ /* 0x004fe20000000f00 */
[----:B--2---:R-:W-:Y:S10]  /*1700*/  @P0 BRA `(.L_x_21) ;  /* 0x00000000000c0947 */ /* 0x004ff40003800000 */
[----:B------:R-:W-:-:S04]  /*1710*/  SHF.L.U32 R4, R17, 0x1f, RZ ;  /* 0x0000001f11047819 */ /* 0x000fc800000006ff */
[----:B------:R-:W2:Y:S02]  /*1720*/  SYNCS.PHASECHK.TRANS64.TRYWAIT P0, [UR33+0x10], R4 ;  /* 0x00001004ff0075a7 */ /* 0x000ea40008001121 */
[----:B--2---:R-:W-:Y:S05]  /*1730*/  @!P0 BRA `(.L_x_22) ;  /* 0x0000006800848947 */ /* 0x004fea0003800000 */
.L_x_21:
[----:B------:R2:W-:Y:S01]  /*1740*/  @!P5 SYNCS.ARRIVE.TRANS64 RZ, [UR33], R3 ;  /* 0x00000003ffffd9a7 */ /* 0x0005e20008000021 */
[----:B------:R-:W-:Y:S04]  /*1750*/  BSSY.RECONVERGENT B0, `(.L_x_23) ;  /* 0x0000003000007945 */ /* 0x000fe80003800200 */
[----:B------:R-:W-:Y:S05]  /*1760*/  @P4 BRA `(.L_x_24) ;  /* 0x0000000000044947 */ /* 0x000fea0003800000 */
[----:B------:R-:W-:Y:S05]  /*1770*/  BPT.TRAP 0x1 ;  /* 0x000000040000795c */ /* 0x000fea0000300000 */
.L_x_24:
[----:B------:R-:W-:Y:S05]  /*1780*/  BSYNC.RECONVERGENT B0 ;  /* 0x0000000000007941 */ /* 0x000fea0003800200 */
.L_x_23:
[----:B------:R-:W-:Y:S02]  /*1790*/  UIADD3 UR6, UPT, UPT, UR17, 0x1, URZ ;  /* 0x0000000111067890 */ /* 0x000fe4000fffe0ff */
[----:B------:R-:W-:Y:S02]  /*17a0*/  ULEA UR32, UR17, UR4, 0xd ;  /* 0x0000000411207291 */ /* 0x000fe4000f8e68ff */
[----:B------:R-:W-:Y:S02]  /*17b0*/  UISETP.NE.AND UP0, UPT, UR6, 0x2, UPT ;  /* 0x000000020600788c */ /* 0x000fe4000bf05270 */
[----:B------:R-:W-:Y:S02]  /*17c0*/  UIADD3 UR26, UP1, UPT, UR22, 0x80, URZ ;  /* 0x00000080161a7890 */ /* 0x000fe4000ff3e0ff */
[----:B------:R-:W-:Y:S02]  /*17d0*/  USEL UR9, URZ, 0x1, UP0 ;  /* 0x00000001ff097887 */ /* 0x000fe40008000000 */
[----:B------:R-:W-:-:S02]  /*17e0*/  USEL UR6, UR6, URZ, UP0 ;  /* 0x000000ff06067287 */ /* 0x000fc40008000000 */
[----:B------:R-:W-:Y:S02]  /*17f0*/  UIADD3 UR20, UP0, UPT, UR22, 0x180, URZ ;  /* 0x0000018016147890 */ /* 0x000fe4000ff1e0ff */
[----:B------:R-:W-:Y:S01]  /*1800*/  ULEA UR8, UR6, UR4, 0x3 ;  /* 0x0000000406087291 */ /* 0x000fe2000f8e18ff */
[----:B------:R-:W-:Y:S01]  /*1810*/  LOP3.LUT R17, R17, UR9, RZ, 0x3c, !PT ;  /* 0x0000000911117c12 */ /* 0x000fe2000f8e3cff */
[----:B------:R-:W-:Y:S02]  /*1820*/  USHF.L.U32 UR34, UR16, 0x5, URZ ;  /* 0x0000000510227899 */ /* 0x000fe400080006ff */
[----:B------:R-:W-:Y:S01]  /*1830*/  UIADD3.X UR27, UPT, UPT, URZ, UR23, URZ, UP1, !UPT ;  /* 0x00000017ff1b7290 */ /* 0x000fe20008ffe4ff */
[----:B-1----:R-:W-:Y:S01]  /*1840*/  SHF.L.U32 R2, R17, 0x1f, RZ ;  /* 0x0000001f11027819 */ /* 0x002fe200000006ff */
[----:B------:R-:W-:Y:S02]  /*1850*/  UIADD3 UR32, UPT, UPT, UR32, 0x8800, URZ ;  /* 0x0000880020207890 */ /* 0x000fe4000fffe0ff */
[----:B------:R-:W-:Y:S01]  /*1860*/  UIADD3.X UR21, UPT, UPT, URZ, UR23, URZ, UP0, !UPT ;  /* 0x00000017ff157290 */ /* 0x000fe200087fe4ff */
[----:B------:R1:W1:Y:S01]  /*1870*/  SYNCS.PHASECHK.TRANS64.TRYWAIT P0, [UR8+0x10], R2 ;  /* 0x00001002ff0075a7 */ /* 0x0002620008001108 */
[----:B------:R-:W-:Y:S01]  /*1880*/  ULEA UR8, UR17, UR4, 0xe ;  /* 0x0000000411087291 */ /* 0x000fe2000f8e70ff */
[----:B------:R-:W-:Y:S01]  /*1890*/  UMOV UR18, 0x0 ;  /* 0x0000000000127882 */ /* 0x000fe20000000000 */
[----:B------:R-:W-:-:S02]  /*18a0*/  UMOV UR19, 0x10000000 ;  /* 0x1000000000137882 */ /* 0x000fc40000000000 */
[----:B------:R-:W-:Y:S01]  /*18b0*/  UIADD3 UR8, UPT, UPT, UR8, 0xc800, URZ ;  /* 0x0000c80008087890 */ /* 0x000fe2000fffe0ff */
[----:B------:R1:W-:Y:S01]  /*18c0*/  UTMALDG.3D [UR32], [UR26], desc[UR18] ;  /* 0x000012201a0075b4 */ /* 0x0003e20008011000 */
[----:B------:R-:W-:Y:S01]  /*18d0*/  UMOV UR12, UR36 ;  /* 0x00000024000c7c82 */ /* 0x000fe20008000000 */
[----:B------:R-:W-:Y:S01]  /*18e0*/  UMOV UR9, UR33 ;  /* 0x0000002100097c82 */ /* 0x000fe20008000000 */
[----:B------:R-:W-:Y:S01]  /*18f0*/  UMOV UR10, UR34 ;  /* 0x00000022000a7c82 */ /* 0x000fe20008000000 */
[----:B------:R-:W-:Y:S01]  /*1900*/  UIADD3 UR16, UPT, UPT, UR16, 0x1, URZ ;  /* 0x0000000110107890 */ /* 0x000fe2000fffe0ff */
[----:B------:R-:W-:Y:S01]  /*1910*/  UMOV UR24, UR5 ;  /* 0x0000000500187c82 */ /* 0x000fe20008000000 */
[----:B------:R-:W-:Y:S02]  /*1920*/  UMOV UR17, UR6 ;  /* 0x0000000600117c82 */ /* 0x000fe40008000000 */
[----:B------:R1:W-:Y:S01]  /*1930*/  UTMALDG.3D [UR8], [UR20], desc[UR18] ;  /* 0x00001208140075b4 */ /* 0x0003e20008011000 */
[----:B------:R-:W-:-:S09]  /*1940*/  UISETP.NE.AND UP0, UPT, UR16, UR5, UPT ;  /* 0x000000051000728c */ /* 0x000fd2000bf05270 */
[----:B------:R-:W-:Y:S05]  /*1950*/  BRA.U UP0, `(.L_x_25) ;  /* 0xfffffffd00607547 */ /* 0x000fea000b83ffff */
.L_x_20:
[----:B-1----:R-:W-:Y:S01]  /*1960*/  ULEA UR8, UR6, UR4, 0x3 ;  /* 0x0000000406087291 */ /* 0x002fe2000f8e18ff */
[----:B------:R-:W-:Y:S01]  /*1970*/  SHF.L.U32 R2, R17, 0x1f, RZ ;  /* 0x0000001f11027819 */ /* 0x000fe200000006ff */
[----:B------:R-:W-:Y:S01]  /*1980*/  @!P1 SYNCS.ARRIVE.TRANS64.A1T0 RZ, [UR4+0x68], RZ ;  /* 0x000068ffffff99a7 */ /* 0x000fe20008100004 */
[----:B------:R-:W-:-:S06]  /*1990*/  UISETP.GT.AND UP0, UPT, UR15, UR14, UPT ;  /* 0x0000000e0f00728c */ /* 0x000fcc000bf04270 */
[----:B--2---:R1:W2:Y:S03]  /*19a0*/  SYNCS.PHASECHK.TRANS64.TRYWAIT P0, [UR8+0x10], R2 ;  /* 0x00001002ff0075a7 */ /* 0x0042a60008001108 */
[----:B------:R-:W-:Y:S05]  /*19b0*/  BRA.U !UP0, `(.L_x_26) ;  /* 0x0000000108ac7547 */ /* 0x000fea000b800000 */
[----:B------:R-:W-:Y:S01]  /*19c0*/  UIADD3 UR21, UPT, UPT, UR7, UR24, URZ ;  /* 0x0000001807157290 */ /* 0x000fe2000fffe0ff */
[----:B------:R-:W-:-:S11]  /*19d0*/  UMOV UR25, UR6 ;  /* 0x0000000600197c82 */ /* 0x000fd60008000000 */
.L_x_31:
[----:B-1----:R-:W-:Y:S01]  /*19e0*/  ULEA UR17, UR25, UR4, 0x3 ;  /* 0x0000000419117291 */ /* 0x002fe2000f8e18ff */
[----:B--2---:R-:W-:Y:S01]  /*19f0*/  @!P5 MOV R3, 0x6000 ;  /* 0x000060000003d802 */ /* 0x004fe20000000f00 */
[----:B--2---:R-:W-:Y:S10]  /*1a00*/  @P0 BRA `(.L_x_27) ;  /* 0x00000000000c0947 */ /* 0x004ff40003800000 */
[----:B------:R-:W-:-:S04]  /*1a10*/  SHF.L.U32 R4, R17, 0x1f, RZ ;  /* 0x0000001f11047819 */ /* 0x000fc800000006ff */
[----:B------:R-:W2:Y:S02]  /*1a20*/  SYNCS.PHASECHK.TRANS64.TRYWAIT P0, [UR17+0x10], R4 ;  /* 0x00001004ff0075a7 */ /* 0x000ea40008001111 */
[----:B--2---:R-:W-:Y:S05]  /*1a30*/  @!P0 BRA `(.L_x_28) ;  /* 0x0000006400dc8947 */ /* 0x004fea0003800000 */
.L_x_27:
[----:B------:R2:W-:Y:S01]  /*1a40*/  @!P5 SYNCS.ARRIVE.TRANS64 RZ, [UR17], R3 ;  /* 0x00000003ffffd9a7 */ /* 0x0005e20008000011 */
[----:B------:R-:W-:Y:S04]  /*1a50*/  BSSY.RECONVERGENT B0, `(.L_x_29) ;  /* 0x0000003000007945 */ /* 0x000fe80003800200 */
[----:B------:R-:W-:Y:S05]  /*1a60*/  @P4 BRA `(.L_x_30) ;  /* 0x0000000000044947 */ /* 0x000fea0003800000 */
[----:B------:R-:W-:Y:S05]  /*1a70*/  BPT.TRAP 0x1 ;  /* 0x000000040000795c */ /* 0x000fea0000300000 */
.L_x_30:
[----:B------:R-:W-:Y:S05]  /*1a80*/  BSYNC.RECONVERGENT B0 ;  /* 0x0000000000007941 */ /* 0x000fea0003800200 */
.L_x_29:
        /* <DEDUP_REMOVED lines=10> */
[----:B------:R-:W-:Y:S01]  /*1b30*/  UIADD3 UR16, UPT, UPT, UR16, 0x8800, URZ ;  /* 0x0000880010107890 */ /* 0x000fe2000fffe0ff */
[----:B-1----:R-:W-:Y:S01]  /*1b40*/  SHF.L.U32 R2, R17, 0x1f, RZ ;  /* 0x0000001f11027819 */ /* 0x002fe200000006ff */
[----:B------:R-:W-:Y:S02]  /*1b50*/  UIADD3.X UR31, UPT, UPT, URZ, UR23, URZ, UP1, !UPT ;  /* 0x00000017ff1f7290 */ /* 0x000fe40008ffe4ff */
[----:B------:R-:W-:Y:S01]  /*1b60*/  UIADD3.X UR29, UPT, UPT, URZ, UR23, URZ, UP0, !UPT ;  /* 0x00000017ff1d7290 */ /* 0x000fe200087fe4ff */
[----:B------:R1:W1:Y:S01]  /*1b70*/  SYNCS.PHASECHK.TRANS64.TRYWAIT P0, [UR8+0x10], R2 ;  /* 0x00001002ff0075a7 */ /* 0x0002620008001108 */
[----:B------:R-:W-:Y:S01]  /*1b80*/  ULEA UR8, UR25, UR4, 0xe ;  /* 0x0000000419087291 */ /* 0x000fe2000f8e70ff */
[----:B------:R-:W-:Y:S01]  /*1b90*/  UMOV UR26, 0x0 ;  /* 0x00000000001a7882 */ /* 0x000fe20000000000 */
[----:B------:R-:W-:-:S02]  /*1ba0*/  UMOV UR27, 0x10000000 ;  /* 0x10000000001b7882 */ /* 0x000fc40000000000 */
[----:B------:R-:W-:Y:S01]  /*1bb0*/  UIADD3 UR8, UPT, UPT, UR8, 0xc800, URZ ;  /* 0x0000c80008087890 */ /* 0x000fe2000fffe0ff */
[----:B------:R-:W-:Y:S01]  /*1bc0*/  UMOV UR19, UR35 ;  /* 0x0000002300137c82 */ /* 0x000fe20008000000 */
[----:B------:R-:W-:Y:S01]  /*1bd0*/  UMOV UR20, UR36 ;  /* 0x0000002400147c82 */ /* 0x000fe20008000000 */
[----:B------:R-:W-:Y:S01]  /*1be0*/  UMOV UR12, UR36 ;  /* 0x00000024000c7c82 */ /* 0x000fe20008000000 */
[----:B------:R-:W-:Y:S01]  /*1bf0*/  UMOV UR9, UR17 ;  /* 0x0000001100097c82 */ /* 0x000fe20008000000 */
[----:B------:R-:W-:Y:S01]  /*1c00*/  UMOV UR10, UR18 ;  /* 0x00000012000a7c82 */ /* 0x000fe20008000000 */
[----:B------:R1:W-:Y:S01]  /*1c10*/  UTMALDG.3D [UR16], [UR30], desc[UR26] ;  /* 0x00001a101e0075b4 */ /* 0x0003e20008011000 */
[----:B------:R-:W-:Y:S01]  /*1c20*/  UIADD3 UR24, UPT, UPT, UR24, 0x1, URZ ;  /* 0x0000000118187890 */ /* 0x000fe2000fffe0ff */
[----:B------:R-:W-:-:S03]  /*1c30*/  UMOV UR25, UR6 ;  /* 0x0000000600197c82 */ /* 0x000fc60008000000 */
[----:B------:R-:W-:Y:S01]  /*1c40*/  UISETP.NE.AND UP0, UPT, UR24, UR21, UPT ;  /* 0x000000151800728c */ /* 0x000fe2000bf05270 */
[----:B------:R1:W-:Y:S08]  /*1c50*/  UTMALDG.3D [UR8], [UR28], desc[UR26] ;  /* 0x00001a081c0075b4 */ /* 0x0003f00008011000 */
[----:B------:R-:W-:Y:S05]  /*1c60*/  BRA.U UP0, `(.L_x_31) ;  /* 0xfffffffd005c7547 */ /* 0x000fea000b83ffff */
.L_x_26:
[C---:B-1----:R-:W-:Y:S01]  /*1c70*/  LEA R2, R16.reuse, UR4, 0x3 ;  /* 0x0000000410027c11 */ /* 0x042fe2000f8e18ff */
[----:B------:R-:W-:Y:S01]  /*1c80*/  NOP ;  /* 0x0000000000007918 */ /* 0x000fe20000000000 */
[----:B--2---:R-:W-:Y:S02]  /*1c90*/  SHF.L.U32 R3, R13, 0x1f, RZ ;  /* 0x0000001f0d037819 */ /* 0x004fe400000006ff */
[----:B------:R-:W-:Y:S02]  /*1ca0*/  LEA R4, R16, UR4, 0x4 ;  /* 0x0000000410047c11 */ /* 0x000fe4000f8e20ff */
[----:B------:R-:W1:Y:S02]  /*1cb0*/  SYNCS.PHASECHK.TRANS64.TRYWAIT P0, [R2+URZ+0x70], R3 ;  /* 0x00007003020075a7 */ /* 0x000e6400080011ff */
[----:B-1----:R-:W-:Y:S05]  /*1cc0*/  @!P0 BRA `(.L_x_32) ;  /* 0x0000006400508947 */ /* 0x002fea0003800000 */
.L_x_132:
[----:B------:R-:W2:Y:S01]  /*1cd0*/  LDS.128 R4, [R4+0x100] ;  /* 0x0001000004047984 */ /* 0x000ea20000000c00 */
[----:B---3--:R-:W-:Y:S01]  /*1ce0*/  ISETP.GE.AND P0, PT, R26, 0x1, PT ;  /* 0x000000011a00780c */ /* 0x008fe20003f06270 */
[----:B-1----:R-:W-:Y:S01]  /*1cf0*/  VIADD R2, R2, 0x80 ;  /* 0x0000008002027836 */ /* 0x002fe20000000000 */
[----:B------:R-:W-:Y:S01]  /*1d00*/  @!PT LDS RZ, [RZ] ;  /* 0x00000000fffff984 */ /* 0x000fe20000000800 */
[----:B------:R-:W-:Y:S01]  /*1d10*/  @!PT LDS RZ, [RZ] ;  /* 0x00000000fffff984 */ /* 0x000fe20000000800 */
[----:B------:R-:W-:Y:S01]  /*1d20*/  @!PT LDS RZ, [RZ] ;  /* 0x00000000fffff984 */ /* 0x000fe20000000800 */
[----:B------:R-:W-:Y:S01]  /*1d30*/  @!PT LDS RZ, [RZ] ;  /* 0x00000000fffff984 */ /* 0x000fe20000000800 */
[----:B------:R1:W-:Y:S06]  /*1d40*/  MEMBAR.ALL.CTA ;  /* 0x0000000000007992 */ /* 0x0003ec0000008000 */
[----:B-1----:R-:W1:Y:S01]  /*1d50*/  FENCE.VIEW.ASYNC.S ;  /* 0x00000000000073c6 */ /* 0x002e620000000000 */
[----:B------:R-:W-:-:S04]  /*1d60*/  PRMT R2, RZ, 0x654, R2 ;  /* 0x00000654ff027816 */ /* 0x000fc80000000002 */
[----:B-1----:R1:W-:Y:S01]  /*1d70*/  SYNCS.ARRIVE.TRANS64.RED.A1T0 RZ, [R2+URZ], RZ ;  /* 0x000000ff02ff79a7 */ /* 0x0023e200081004ff */
[----:B--2---:R-:W-:-:S13]  /*1d80*/  LOP3.LUT P2, RZ, R6, 0x1, RZ, 0xc0, !PT ;  /* 0x0000000106ff7812 */ /* 0x004fda000784c0ff */
[----:B------:R-:W-:Y:S01]  /*1d90*/  @P2 SHF.R.U32.HI R3, RZ, 0x10, R5 ;  /* 0x00000010ff032819 */ /* 0x000fe20000011605 */
[----:B------:R-:W-:Y:S01]  /*1da0*/  VOTEU.ANY UP0, P2 ;  /* 0x0000000000ff7886 */ /* 0x000fe20001000100 */
[----:B------:R-:W-:Y:S02]  /*1db0*/  @P2 MOV R10, R4 ;  /* 0x00000004000a2202 */ /* 0x000fe40000000f00 */
[----:B------:R-:W-:Y:S02]  /*1dc0*/  @P2 R2UR.BROADCAST UR8, R3 ;  /* 0x00000000030822ca */ /* 0x000fe400008e0000 */
[----:B------:R-:W-:-:S11]  /*1dd0*/  @P2 LOP3.LUT R9, R5, 0xffff, RZ, 0xc0, !PT ;  /* 0x0000ffff05092812 */ /* 0x000fd600078ec0ff */
[----:B------:R-:W-:Y:S01]  /*1de0*/  @UP0 UMOV UR36, UR8 ;  /* 0x0000000800240c82 */ /* 0x000fe20008000000 */
[----:B-1----:R-:W-:Y:S05]  /*1df0*/  @!P0 BRA `(.L_x_33) ;  /* 0x0000000000b88947 */ /* 0x002fea0003800000 */
[----:B------:R-:W4:Y:S01]  /*1e00*/  LDC.64 R4, c[0x0][0xb18] ;  /* 0x0002c600ff047b82 */ /* 0x000f220000000a00 */
[----:B------:R-:W-:-:S07]  /*1e10*/  ISETP.NE.AND P3, PT, R26, 0x1, PT ;  /* 0x000000011a00780c */ /* 0x000fce0003f65270 */
[----:B------:R-:W1:Y:S08]  /*1e20*/  LDC.64 R6, c[0x0][0xb10] ;  /* 0x0002c400ff067b82 */ /* 0x000e700000000a00 */
[----:B------:R-:W2:Y:S08]  /*1e30*/  LDC R14, c[0x0][0xb20] ;  /* 0x0002c800ff0e7b82 */ /* 0x000eb00000000800 */
[----:B------:R-:W3:Y:S01]  /*1e40*/  LDC R15, c[0x0][0xb0c] ;  /* 0x0002c300ff0f7b82 */ /* 0x000ee20000000800 */
[----:B----4-:R-:W-:Y:S01]  /*1e50*/  IMAD.HI.U32 R19, R0, R5, RZ ;  /* 0x0000000500137227 */ /* 0x010fe200078e00ff */
[----:B------:R-:W-:-:S03]  /*1e60*/  ISETP.NE.AND P0, PT, R4, 0x1, PT ;  /* 0x000000010400780c */ /* 0x000fc60003f05270 */
[----:B------:R-:W-:-:S03]  /*1e70*/  IMAD.HI.U32 R5, R9, R5, RZ ;  /* 0x0000000509057227 */ /* 0x000fc600078e00ff */
[----:B------:R-:W4:Y:S01]  /*1e80*/  LDC.64 R2, c[0x0][0xb28] ;  /* 0x0002ca00ff027b82 */ /* 0x000f220000000a00 */
[----:B-1----:R-:W-:-:S04]  /*1e90*/  IMAD.HI.U32 R20, R8, R6, RZ ;  /* 0x0000000608147227 */ /* 0x002fc800078e00ff */
[----:B------:R-:W-:Y:S01]  /*1ea0*/  IMAD.HI.U32 R21, R10, R6, RZ ;  /* 0x000000060a157227 */ /* 0x000fe200078e00ff */
[----:B------:R-:W-:Y:S02]  /*1eb0*/  SHF.R.U32.HI R20, RZ, R7, R20 ;  /* 0x00000007ff147219 */ /* 0x000fe40000011614 */
[-C--:B--2---:R-:W-:Y:S02]  /*1ec0*/  SHF.R.U32.HI R19, RZ, R14.reuse, R19 ;  /* 0x0000000eff137219 */ /* 0x084fe40000011613 */
[----:B------:R-:W-:Y:S02]  /*1ed0*/  SHF.R.U32.HI R5, RZ, R14, R5 ;  /* 0x0000000eff057219 */ /* 0x000fe40000011605 */
[----:B------:R-:W-:Y:S02]  /*1ee0*/  SEL R19, R0, R19, !P0 ;  /* 0x0000001300137207 */ /* 0x000fe40004000000 */
[----:B------:R-:W-:Y:S02]  /*1ef0*/  SHF.R.U32.HI R21, RZ, R7, R21 ;  /* 0x00000007ff157219 */ /* 0x000fe40000011615 */
[----:B---3--:R-:W-:-:S02]  /*1f00*/  ISETP.NE.AND P1, PT, R15, 0x1, PT ;  /* 0x000000010f00780c */ /* 0x008fc40003f25270 */
[----:B------:R-:W-:Y:S02]  /*1f10*/  SEL R5, R9, R5, !P0 ;  /* 0x0000000509057207 */ /* 0x000fe40004000000 */
[----:B------:R-:W-:Y:S02]  /*1f20*/  SEL R20, R8, R20, !P1 ;  /* 0x0000001408147207 */ /* 0x000fe40004800000 */
[----:B------:R-:W-:Y:S01]  /*1f30*/  SEL R21, R10, R21, !P1 ;  /* 0x000000150a157207 */ /* 0x000fe20004800000 */
[----:B----4-:R-:W-:-:S04]  /*1f40*/  IMAD.HI.U32 R18, R19, R2, RZ ;  /* 0x0000000213127227 */ /* 0x010fc800078e00ff */
        /* <DEDUP_REMOVED lines=10> */
[----:B------:R-:W-:-:S04]  /*1ff0*/  @!P0 IMAD.HI.U32 R7, R21, R2, RZ ;  /* 0x0000000215078227 */ /* 0x000fc800078e00ff */
[----:B------:R-:W-:Y:S01]  /*2000*/  IMAD.MOV R2, RZ, RZ, -R6 ;  /* 0x000000ffff027224 */ /* 0x000fe200078e0a06 */
[----:B------:R-:W-:Y:S02]  /*2010*/  @!P0 SHF.R.U32.HI R3, RZ, R3, R7 ;  /* 0x00000003ff038219 */ /* 0x000fe40000011607 */
[----:B------:R-:W-:Y:S01]  /*2020*/  IADD3 R7, PT, PT, -R5, RZ, RZ ;  /* 0x000000ff05077210 */ /* 0x000fe20007ffe1ff */
[----:B------:R-:W-:Y:S01]  /*2030*/  IMAD R2, R26, R2, R5 ;  /* 0x000000021a027224 */ /* 0x000fe200078e0205 */
        /* <DEDUP_REMOVED lines=10> */
.L_x_33:
[----:B------:R-:W1:Y:S02]  /*20e0*/  LDCU UR8, c[0x0][0xb30] ;  /* 0x00016600ff0877ac */ /* 0x000e640008000800 */
[----:B-1----:R-:W-:-:S09]  /*20f0*/  UISETP.NE.AND UP0, UPT, UR8, 0x1, UPT ;  /* 0x000000010800788c */ /* 0x002fd2000bf05270 */
[----:B------:R-:W-:Y:S05]  /*2100*/  BRA.U UP0, `(.L_x_34) ;  /* 0x0000000100407547 */ /* 0x000fea000b800000 */
[----:B------:R-:W1:Y:S08]  /*2110*/  LDC.64 R4, c[0x0][0xb10] ;  /* 0x0002c400ff047b82 */ /* 0x000e700000000a00 */
[----:B------:R-:W2:Y:S08]  /*2120*/  LDC.64 R2, c[0x0][0xb18] ;  /* 0x0002c600ff027b82 */ /* 0x000eb00000000a00 */
[----:B------:R-:W3:Y:S08]  /*2130*/  LDC R6, c[0x0][0xb20] ;  /* 0x0002c800ff067b82 */ /* 0x000ef00000000800 */
[----:B------:R-:W4:Y:S01]  /*2140*/  LDC R7, c[0x0][0xb0c] ;  /* 0x0002c300ff077b82 */ /* 0x000f220000000800 */
[----:B-1----:R-:W-:-:S05]  /*2150*/  IMAD.HI.U32 R4, R10, R4, RZ ;  /* 0x000000040a047227 */ /* 0x002fca00078e00ff */
[----:B------:R-:W-:Y:S01]  /*2160*/  SHF.R.U32.HI R4, RZ, R5, R4 ;  /* 0x00000005ff047219 */ /* 0x000fe20000011604 */
[----:B--2---:R-:W-:Y:S01]  /*2170*/  IMAD.HI.U32 R3, R9, R3, RZ ;  /* 0x0000000309037227 */ /* 0x004fe200078e00ff */
[----:B------:R-:W-:-:S04]  /*2180*/  ISETP.NE.AND P0, PT, R2, 0x1, PT ;  /* 0x000000010200780c */ /* 0x000fc80003f05270 */
[----:B---3--:R-:W-:-:S04]  /*2190*/  SHF.R.U32.HI R3, RZ, R6, R3 ;  /* 0x00000006ff037219 */ /* 0x008fc80000011603 */
[----:B------:R-:W-:Y:S02]  /*21a0*/  SEL R3, R9, R3, !P0 ;  /* 0x0000000309037207 */ /* 0x000fe40004000000 */
[----:B----4-:R-:W-:-:S04]  /*21b0*/  ISETP.NE.AND P1, PT, R7, 0x1, PT ;  /* 0x000000010700780c */ /* 0x010fc80003f25270 */
[----:B------:R-:W-:-:S05]  /*21c0*/  SEL R4, R10, R4, !P1 ;  /* 0x000000040a047207 */ /* 0x000fca0004800000 */
[----:B------:R-:W-:Y:S02]  /*21d0*/  IMAD.IADD R5, R3, 0x1, -R4 ;  /* 0x0000000103057824 */ /* 0x000fe400078e0a04 */
[----:B------:R-:W-:Y:S02]  /*21e0*/  IMAD.IADD R3, R4, 0x1, -R3 ;  /* 0x0000000104037824 */ /* 0x000fe400078e0a03 */
[----:B------:R-:W-:Y:S02]  /*21f0*/  IMAD R10, R5, R7, R10 ;  /* 0x00000007050a7224 */ /* 0x000fe400078e020a */
[----:B------:R-:W-:-:S07]  /*2200*/  IMAD R9, R3, R2, R9 ;  /* 0x0000000203097224 */ /* 0x000fce00078e0209 */
.L_x_34:
[----:B------:R-:W-:Y:S01]  /*2210*/  VIADD R16, R16, 0x1 ;  /* 0x0000000110107836 */ /* 0x000fe20000000000 */
[----:B------:R-:W-:Y:S01]  /*2220*/  PLOP3.LUT P1, PT, PT, PT, PT, 0x80, 0x8 ;  /* 0x000000000008781c */ /* 0x000fe20003f2f070 */
[----:B------:R-:W-:Y:S02]  /*2230*/  IMAD.IADD R15, R10, 0x1, R63 ;  /* 0x000000010a0f7824 */ /* 0x000fe400078e023f */
[----:B------:R-:W-:Y:S01]  /*2240*/  IMAD.IADD R14, R9, 0x1, R62 ;  /* 0x00000001090e7824 */ /* 0x000fe200078e023e */
[----:B------:R-:W-:-:S04]  /*2250*/  ISETP.NE.AND P0, PT, R16, 0x2, PT ;  /* 0x000000021000780c */ /* 0x000fc80003f05270 */
[----:B------:R-:W-:Y:S02]  /*2260*/  SEL R2, RZ, 0x1, P0 ;  /* 0x00000001ff027807 */ /* 0x000fe40000000000 */
[----:B------:R-:W-:Y:S02]  /*2270*/  SEL R16, R16, RZ, P0 ;  /* 0x000000ff10107207 */ /* 0x000fe40000000000 */
[----:B------:R-:W-:Y:S01]  /*2280*/  LOP3.LUT R13, R13, R2, RZ, 0x3c, !PT ;  /* 0x000000020d0d7212 */ /* 0x000fe200078e3cff */
[----:B------:R-:W-:Y:S06]  /*2290*/  @P2 BRA `(.L_x_35) ;  /* 0xfffffff000982947 */ /* 0x000fec000383ffff */
[----:B------:R-:W-:Y:S01]  /*22a0*/  UIADD3 UR5, UPT, UPT, UR4, 0x10, URZ ;  /* 0x0000001004057890 */ /* 0x000fe2000fffe0ff */
[----:B------:R-:W-:-:S03]  /*22b0*/  SHF.L.U32 R2, R17, 0x1f, RZ ;  /* 0x0000001f11027819 */ /* 0x000fc600000006ff */
[----:B------:R-:W-:-:S09]  /*22c0*/  ULEA UR4, UR6, UR5, 0x3 ;  /* 0x0000000506047291 */ /* 0x000fd2000f8e18ff */
[----:B------:R-:W1:Y:S02]  /*22d0*/  SYNCS.PHASECHK.TRANS64.TRYWAIT P0, [UR4], R2 ;  /* 0x00000002ff0075a7 */ /* 0x000e640008001104 */
[----:B-1----:R-:W-:Y:S05]  /*22e0*/  @!P0 BRA `(.L_x_36) ;  /* 0x0000005c00dc8947 */ /* 0x002fea0003800000 */
.L_x_134:
[----:B------:R-:W-:-:S04]  /*22f0*/  UIADD3 UR6, UPT, UPT, UR6, 0x1, URZ ;  /* 0x0000000106067890 */ /* 0x000fc8000fffe0ff */
[----:B------:R-:W-:-:S04]  /*2300*/  UISETP.NE.AND UP0, UPT, UR6, 0x2, UPT ;  /* 0x000000020600788c */ /* 0x000fc8000bf05270 */
[----:B------:R-:W-:Y:S02]  /*2310*/  USEL UR4, URZ, 0x1, UP0 ;  /* 0x00000001ff047887 */ /* 0x000fe40008000000 */
[----:B------:R-:W-:-:S04]  /*2320*/  USEL UR6, UR6, URZ, UP0 ;  /* 0x000000ff06067287 */ /* 0x000fc80008000000 */
[----:B------:R-:W-:Y:S01]  /*2330*/  ULEA UR6, UR6, UR5, 0x3 ;  /* 0x0000000506067291 */ /* 0x000fe2000f8e18ff */
[----:B-1----:R-:W-:-:S04]  /*2340*/  LOP3.LUT R2, R17, UR4, RZ, 0x3c, !PT ;  /* 0x0000000411027c12 */ /* 0x002fc8000f8e3cff */
[----:B------:R-:W-:Y:S01]  /*2350*/  SHF.L.U32 R2, R2, 0x1f, RZ ;  /* 0x0000001f02027819 */ /* 0x000fe200000006ff */
[----:B----4-:R-:W-:-:S07]  /*2360*/  IMAD.U32 R0, RZ, RZ, UR6 ;  /* 0x00000006ff007e24 */ /* 0x010fce000f8e00ff */
.L_x_37:
[----:B-1----:R1:W2:Y:S02]  /*2370*/  SYNCS.PHASECHK.TRANS64.TRYWAIT P0, [R0+URZ], R2 ;  /* 0x00000002000075a7 */ /* 0x0022a400080011ff */
[----:B--2---:R-:W-:Y:S05]  /*2380*/  @!P0 NANOSLEEP.SYNCS 0x989680 ;  /* 0x009896800000895d */ /* 0x004fea0003900000 */
[----:B------:R-:W2:Y:S02]  /*2390*/  @!P0 SYNCS.PHASECHK.TRANS64 P0, [R0+URZ], R2 ;  /* 0x00000002000085a7 */ /* 0x000ea400080010ff */
[----:B--2---:R-:W-:Y:S05]  /*23a0*/  @P0 EXIT ;  /* 0x000000000000094d */ /* 0x004fea0003800000 */
[----:B------:R-:W-:Y:S05]  /*23b0*/  BRA `(.L_x_37) ;  /* 0xfffffffc00ec7947 */ /* 0x000fea000383ffff */
.L_x_17:
[----:B------:R-:W-:-:S04]  /*23c0*/  UISETP.NE.AND UP1, UPT, UR37, URZ, UPT ;  /* 0x000000ff2500728c */ /* 0x000fc8000bf25270 */
[----:B------:R-:W-:-:S09]  /*23d0*/  UISETP.NE.OR UP1, UPT, UR8, 0x1, UP1 ;  /* 0x000000010800788c */ /* 0x000fd20008f25670 */
[----:B------:R-:W-:Y:S05]  /*23e0*/  BRA.U UP1, `(.L_x_38) ;  /* 0x0000000501487547 */ /* 0x000fea000b800000 */
[----:B------:R-:W-:Y:S01]  /*23f0*/  ISETP.NE.AND P2, PT, R2, RZ, PT ;  /* 0x000000ff0200720c */ /* 0x000fe20003f45270 */
[----:B------:R-:W-:Y:S01]  /*2400*/  IMAD.MOV.U32 R12, RZ, RZ, 0x1 ;  /* 0x00000001ff0c7424 */ /* 0x000fe200078e00ff */
[----:B------:R-:W-:Y:S02]  /*2410*/  CS2R R10, SRZ ;  /* 0x00000000000a7805 */ /* 0x000fe4000001ff00 */
[----:B------:R-:W-:Y:S01]  /*2420*/  CS2R R8, SRZ ;  /* 0x0000000000087805 */ /* 0x000fe2000001ff00 */
[----:B------:R-:W-:Y:S01]  /*2430*/  UMOV UR4, 0x400 ;  /* 0x0000040000047882 */ /* 0x000fe20000000000 */
[----:B------:R-:W-:Y:S01]  /*2440*/  UMOV UR6, URZ ;  /* 0x000000ff00067c82 */ /* 0x000fe20008000000 */
[----:B------:R-:W-:-:S12]  /*2450*/  ULEA UR37, UR37, UR4, 0x18 ;  /* 0x0000000425257291 */ /* 0x000fd8000f8ec0ff */
.L_x_42:
[----:B------:R-:W-:Y:S02]  /*2460*/  LEA R0, R8, UR37, 0x3 ;  /* 0x0000002508007c11 */ /* 0x000fe4000f8e18ff */
[----:B------:R-:W-:-:S03]  /*2470*/  SHF.L.U32 R4, R9, 0x1f, RZ ;  /* 0x0000001f09047819 */ /* 0x000fc600000006ff */
[----:B------:R-:W-:Y:S01]  /*2480*/  VIADD R5, R0, 0xe0 ;  /* 0x000000e000057836 */ /* 0x000fe20000000000 */
[----:B------:R-:W1:Y:S02]  /*2490*/  SYNCS.PHASECHK.TRANS64.TRYWAIT P0, [R0+URZ+0xd0], R4 ;  /* 0x0000d004000075a7 */ /* 0x000e6400080011ff */
[----:B-1----:R-:W-:Y:S05]  /*24a0*/  @!P0 BRA `(.L_x_39) ;  /* 0x0000005c00848947 */ /* 0x002fea0003800000 */
.L_x_135:
[----:B------:R-:W-:Y:S01]  /*24b0*/  ULEA UR5, UR6, UR37, 0x3 ;  /* 0x0000002506057291 */ /* 0x000fe2000f8e18ff */
[----:B-1----:R-:W-:Y:S01]  /*24c0*/  PRMT R0, RZ, 0x654, R5 ;  /* 0x00000654ff007816 */ /* 0x002fe20000000005 */
[----:B------:R-:W-:Y:S01]  /*24d0*/  @!P2 IMAD.MOV.U32 R4, RZ, RZ, 0x10 ;  /* 0x00000010ff04a424 */ /* 0x000fe200078e00ff */
[----:B------:R-:W-:Y:S01]  /*24e0*/  SHF.L.U32 R5, R12, 0x1f, RZ ;  /* 0x0000001f0c057819 */ /* 0x000fe200000006ff */
[----:B------:R-:W-:Y:S01]  /*24f0*/  UIADD3 UR4, UPT, UPT, UR5, 0x70, URZ ;  /* 0x0000007005047890 */ /* 0x000fe2000fffe0ff */
[----:B------:R1:W-:Y:S05]  /*2500*/  SYNCS.ARRIVE.TRANS64.RED.A1T0 RZ, [R0+URZ], RZ ;  /* 0x000000ff00ff79a7 */ /* 0x0003ea00081004ff */
[----:B------:R-:W-:Y:S01]  /*2510*/  IMAD.U32 R6, RZ, RZ, UR4 ;  /* 0x00000004ff067e24 */ /* 0x000fe2000f8e00ff */
[----:B------:R-:W2:Y:S04]  /*2520*/  SYNCS.PHASECHK.TRANS64.TRYWAIT P0, [UR5+0x80], R5 ;  /* 0x00008005ff0075a7 */ /* 0x000ea80008001105 */
[----:B------:R-:W-:Y:S01]  /*2530*/  PRMT R6, R2, 0x654, R6 ;  /* 0x0000065402067816 */ /* 0x000fe20000000006 */
[----:B-12---:R-:W-:Y:S06]  /*2540*/  @!P0 BRA `(.L_x_40) ;  /* 0x0000005c00708947 */ /* 0x006fec0003800000 */
.L_x_137:
[----:B------:R-:W-:Y:S01]  /*2550*/  ULEA UR4, UR6, UR37, 0x4 ;  /* 0x0000002506047291 */ /* 0x000fe2000f8e20ff */
[----:B------:R-:W-:Y:S01]  /*2560*/  SEL R3, R6, R3, !P2 ;  /* 0x0000000306037207 */ /* 0x000fe20005000000 */
[----:B------:R-:W-:Y:S01]  /*2570*/  UIADD3 UR5, UPT, UPT, UR5, 0x70, URZ ;  /* 0x0000007005057890 */ /* 0x000fe2000fffe0ff */
[----:B-1----:R-:W-:Y:S01]  /*2580*/  LEA R0, R11, UR37, 0x3 ;  /* 0x000000250b007c11 */ /* 0x002fe2000f8e18ff */
[----:B------:R-:W-:Y:S01]  /*2590*/  UIADD3 UR4, UPT, UPT, UR4, 0x100, URZ ;  /* 0x0000010004047890 */ /* 0x000fe2000fffe0ff */
[----:B------:R1:W-:Y:S01]  /*25a0*/  @!P2 SYNCS.ARRIVE.TRANS64.RED RZ, [R3+URZ], R4 ;  /* 0x0000000403ffa9a7 */ /* 0x0003e200080004ff */
[----:B------:R-:W-:Y:S01]  /*25b0*/  UIADD3 UR6, UPT, UPT, UR6, 0x1, URZ ;  /* 0x0000000106067890 */ /* 0x000fe2000fffe0ff */
[----:B------:R-:W-:-:S03]  /*25c0*/  VIADD R8, R8, 0x1 ;  /* 0x0000000108087836 */ /* 0x000fc60000000000 */
[----:B------:R-:W-:Y:S02]  /*25d0*/  UISETP.NE.AND UP0, UPT, UR6, 0x2, UPT ;  /* 0x000000020600788c */ /* 0x000fe4000bf05270 */
[----:B------:R-:W-:Y:S01]  /*25e0*/  ISETP.NE.AND P0, PT, R8, 0x2, PT ;  /* 0x000000020800780c */ /* 0x000fe20003f05270 */
[----:B------:R-:W-:Y:S06]  /*25f0*/  UGETNEXTWORKID.BROADCAST [UR4], [UR5] ;  /* 0x00000000040073ca */ /* 0x000fec0008000100 */
[----:B------:R-:W-:Y:S02]  /*2600*/  USEL UR4, URZ, 0x1, UP0 ;  /* 0x00000001ff047887 */ /* 0x000fe40008000000 */
[----:B------:R-:W-:-:S04]  /*2610*/  USEL UR6, UR6, URZ, UP0 ;  /* 0x000000ff06067287 */ /* 0x000fc80008000000 */
[----:B------:R-:W-:Y:S02]  /*2620*/  LOP3.LUT R12, R12, UR4, RZ, 0x3c, !PT ;  /* 0x000000040c0c7c12 */ /* 0x000fe4000f8e3cff */
[----:B-1----:R-:W-:-:S04]  /*2630*/  SHF.L.U32 R4, R10, 0x1f, RZ ;  /* 0x0000001f0a047819 */ /* 0x002fc800000006ff */
[----:B------:R-:W1:Y:S02]  /*2640*/  SYNCS.PHASECHK.TRANS64.TRYWAIT P1, [R0+URZ+0x70], R4 ;  /* 0x00007004000075a7 */ /* 0x000e6400080211ff */
[----:B-1----:R-:W-:Y:S05]  /*2650*/  @!P1 BRA `(.L_x_41) ;  /* 0x0000005c00449947 */ /* 0x002fea0003800000 */
.L_x_138:
[C---:B-1----:R-:W-:Y:S01]  /*2660*/  LEA R4, R11.reuse, UR37, 0x4 ;  /* 0x000000250b047c11 */ /* 0x042fe2000f8e20ff */
[----:B------:R-:W-:Y:S01]  /*2670*/  VIADD R0, R0, 0x80 ;  /* 0x0000008000007836 */ /* 0x000fe20000000000 */
[----:B------:R-:W-:Y:S01]  /*2680*/  SEL R8, R8, RZ, P0 ;  /* 0x000000ff08087207 */ /* 0x000fe20000000000 */
[----:B------:R-:W-:-:S03]  /*2690*/  VIADD R11, R11, 0x1 ;  /* 0x000000010b0b7836 */ /* 0x000fc60000000000 */
[----:B------:R-:W1:Y:S01]  /*26a0*/  LDS.128 R4, [R4+0x100] ;  /* 0x0001000004047984 */ /* 0x000e620000000c00 */
[----:B------:R-:W-:Y:S02]  /*26b0*/  PRMT R0, RZ, 0x654, R0 ;  /* 0x00000654ff007816 */ /* 0x000fe40000000000 */
[C---:B------:R-:W-:Y:S01]  /*26c0*/  ISETP.NE.AND P1, PT, R11.reuse, 0x2, PT ;  /* 0x000000020b00780c */ /* 0x040fe20003f25270 */
[----:B------:R-:W-:Y:S01]  /*26d0*/  @!PT LDS RZ, [RZ] ;  /* 0x00000000fffff984 */ /* 0x000fe20000000800 */
[----:B------:R-:W-:Y:S01]  /*26e0*/  @!PT LDS RZ, [RZ] ;  /* 0x00000000fffff984 */ /* 0x000fe20000000800 */
[----:B------:R-:W-:Y:S01]  /*26f0*/  @!PT LDS RZ, [RZ] ;  /* 0x00000000fffff984 */ /* 0x000fe20000000800 */
[----:B------:R-:W-:Y:S01]  /*2700*/  @!PT LDS RZ, [RZ] ;  /* 0x00000000fffff984 */ /* 0x000fe20000000800 */
[----:B------:R2:W-:Y:S06]  /*2710*/  MEMBAR.ALL.CTA ;  /* 0x0000000000007992 */ /* 0x0005ec0000008000 */
[----:B--2---:R-:W2:Y:S01]  /*2720*/  FENCE.VIEW.ASYNC.S ;  /* 0x00000000000073c6 */ /* 0x004ea20000000000 */
[----:B------:R-:W-:Y:S01]  /*2730*/  SEL R11, R11, RZ, P1 ;  /* 0x000000ff0b0b7207 */ /* 0x000fe20000800000 */
[----:B--2---:R2:W-:Y:S01]  /*2740*/  SYNCS.ARRIVE.TRANS64.RED.A1T0 RZ, [R0+URZ], RZ ;  /* 0x000000ff00ff79a7 */ /* 0x0045e200081004ff */
[----:B-1----:R-:W-:-:S02]  /*2750*/  LOP3.LUT P3, RZ, R6, 0x1, RZ, 0xc0, !PT ;  /* 0x0000000106ff7812 */ /* 0x002fc4000786c0ff */
[----:B------:R-:W-:-:S04]  /*2760*/  SEL R4, RZ, 0x1, P1 ;  /* 0x00000001ff047807 */ /* 0x000fc80000800000 */
[----:B------:R-:W-:Y:S02]  /*2770*/  LOP3.LUT R10, R10, R4, RZ, 0x3c, !PT ;  /* 0x000000040a0a7212 */ /* 0x000fe400078e3cff */
[----:B--2---:R-:W-:-:S04]  /*2780*/  SEL R0, RZ, 0x1, P0 ;  /* 0x00000001ff007807 */ /* 0x004fc80000000000 */
[----:B------:R-:W-:Y:S01]  /*2790*/  LOP3.LUT R9, R9, R0, RZ, 0x3c, !PT ;  /* 0x0000000009097212 */ /* 0x000fe200078e3cff */
[----:B------:R-:W-:Y:S06]  /*27a0*/  @P3 BRA `(.L_x_42) ;  /* 0xfffffffc002c3947 */ /* 0x000fec000383ffff */
[----:B------:R-:W-:Y:S01]  /*27b0*/  ULEA UR5, UR6, UR37, 0x3 ;  /* 0x0000002506057291 */ /* 0x000fe2000f8e18ff */
[----:B------:R-:W-:-:S08]  /*27c0*/  SHF.L.U32 R2, R12, 0x1f, RZ ;  /* 0x0000001f0c027819 */ /* 0x000fd000000006ff */
[----:B------:R-:W1:Y:S02]  /*27d0*/  SYNCS.PHASECHK.TRANS64 P0, [UR5+0x80], R2 ;  /* 0x00008002ff0075a7 */ /* 0x000e640008001005 */
[----:B-1----:R-:W-:Y:S05]  /*27e0*/  @P0 BRA `(.L_x_43) ;  /* 0x0000000000080947 */ /* 0x002fea0003800000 */
[----:B------:R-:W1:Y:S02]  /*27f0*/  SYNCS.PHASECHK.TRANS64.TRYWAIT P0, [UR5+0x80], R2 ;  /* 0x00008002ff0075a7 */ /* 0x000e640008001105 */
[----:B-1----:R-:W-:Y:S05]  /*2800*/  @!P0 BRA `(.L_x_44) ;  /* 0x0000005800ec8947 */ /* 0x002fea0003800000 */
.L_x_43:
[----:B------:R-:W-:-:S04]  /*2810*/  UIADD3 UR4, UPT, UPT, UR6, 0x1, URZ ;  /* 0x0000000106047890 */ /* 0x000fc8000fffe0ff */
[----:B------:R-:W-:-:S04]  /*2820*/  UISETP.NE.AND UP0, UPT, UR4, 0x2, UPT ;  /* 0x000000020400788c */ /* 0x000fc8000bf05270 */
[----:B------:R-:W-:Y:S02]  /*2830*/  USEL UR7, URZ, 0x1, UP0 ;  /* 0x00000001ff077887 */ /* 0x000fe40008000000 */
[----:B------:R-:W-:-:S04]  /*2840*/  USEL UR4, UR4, URZ, UP0 ;  /* 0x000000ff04047287 */ /* 0x000fc80008000000 */
[----:B------:R-:W-:Y:S01]  /*2850*/  ULEA UR4, UR4, UR37, 0x3 ;  /* 0x0000002504047291 */ /* 0x000fe2000f8e18ff */
[----:B-1----:R-:W-:-:S04]  /*2860*/  LOP3.LUT R2, R12, UR7, RZ, 0x3c, !PT ;  /* 0x000000070c027c12 */ /* 0x002fc8000f8e3cff */
[----:B------:R-:W-:-:S04]  /*2870*/  SHF.L.U32 R0, R2, 0x1f, RZ ;  /* 0x0000001f02007819 */ /* 0x000fc800000006ff */
[----:B------:R-:W1:Y:S02]  /*2880*/  SYNCS.PHASECHK.TRANS64 P0, [UR4+0x80], R0 ;  /* 0x00008000ff0075a7 */ /* 0x000e640008001004 */
[----:B-1----:R-:W-:Y:S05]  /*2890*/  @P0 EXIT ;  /* 0x000000000000094d */ /* 0x002fea0003800000 */
[----:B------:R-:W-:Y:S02]  /*28a0*/  SHF.L.U32 R2, R2, 0x1f, RZ ;  /* 0x0000001f02027819 */ /* 0x000fe400000006ff */
[----:B------:R-:W-:-:S07]  /*28b0*/  MOV R0, UR4 ;  /* 0x0000000400007c02 */ /* 0x000fce0008000f00 */
.L_x_45:
[----:B-1----:R1:W2:Y:S02]  /*28c0*/  SYNCS.PHASECHK.TRANS64.TRYWAIT P0, [R0+URZ+0x80], R2 ;  /* 0x00008002000075a7 */ /* 0x0022a400080011ff */
[----:B--2---:R-:W-:Y:S05]  /*28d0*/  @!P0 NANOSLEEP.SYNCS 0x989680 ;  /* 0x009896800000895d */ /* 0x004fea0003900000 */
[----:B------:R-:W2:Y:S02]  /*28e0*/  @!P0 SYNCS.PHASECHK.TRANS64 P0, [R0+URZ+0x80], R2 ;  /* 0x00008002000085a7 */ /* 0x000ea400080010ff */
[----:B--2---:R-:W-:Y:S05]  /*28f0*/  @P0 EXIT ;  /* 0x000000000000094d */ /* 0x004fea0003800000 */
[----:B------:R-:W-:Y:S05]  /*2900*/  BRA `(.L_x_45) ;  /* 0xfffffffc00ec7947 */ /* 0x000fea000383ffff */
.L_x_38:
[----:B------:R-:W-:-:S09]  /*2910*/  UISETP.NE.AND UP1, UPT, UR8, URZ, UPT ;  /* 0x000000ff0800728c */ /* 0x000fd2000bf25270 */
[----:B------:R-:W-:Y:S05]  /*2920*/  BRA.U UP1, `(.L_x_46) ;  /* 0x0000000d01cc7547 */ /* 0x000fea000b800000 */
[----:B------:R-:W-:Y:S01]  /*2930*/  UMOV UR4, 0x40 ;  /* 0x0000004000047882 */ /* 0x000fe20000000000 */
[----:B------:R-:W-:Y:S01]  /*2940*/  NOP ;  /* 0x0000000000007918 */ /* 0x000fe20000000000 */
[----:B------:R-:W-:Y:S01]  /*2950*/  ULEA UR4, UR37, UR4, 0x18 ;  /* 0x0000000425047291 */ /* 0x000fe2000f8ec0ff */
[----:B------:R-:W-:Y:S02]  /*2960*/  UMOV UR5, 0x400 ;  /* 0x0000040000057882 */ /* 0x000fe40000000000 */
[----:B------:R-:W-:-:S06]  /*2970*/  ULEA UR37, UR37, UR5, 0x18 ;  /* 0x0000000525257291 */ /* 0x000fcc000f8ec0ff */
[----:B------:R-:W1:Y:S02]  /*2980*/  LDS.U8 R0, [UR4+0x1c] ;  /* 0x00001c04ff007984 */ /* 0x000e640008000000 */
[----:B-1----:R-:W-:-:S13]  /*2990*/  ISETP.NE.AND P0, PT, R0, RZ, PT ;  /* 0x000000ff0000720c */ /* 0x002fda0003f05270 */
[----:B------:R-:W-:Y:S05]  /*29a0*/  @P0 BRA `(.L_x_47) ;  /* 0x0000000000580947 */ /* 0x000fea0003800000 */
[----:B------:R-:W-:-:S13]  /*29b0*/  ELECT P0, URZ, PT ;  /* 0x0000000000ff782f */ /* 0x000fda0003800000 */
[----:B------:R-:W-:Y:S05]  /*29c0*/  @!P0 BRA `(.L_x_48) ;  /* 0x0000000000608947 */ /* 0x000fea0003800000 */
[----:B------:R-:W-:Y:S01]  /*29d0*/  UMOV UR5, 0x10 ;  /* 0x0000001000057882 */ /* 0x000fe20000000000 */
[----:B------:R-:W-:Y:S01]  /*29e0*/  HFMA2 R0, -RZ, RZ, 0, 5.9604644775390625e-08 ;  /* 0x00000001ff007431 */ /* 0x000fe200000001ff */
[----:B------:R-:W-:-:S03]  /*29f0*/  MOV R2, 0xffff ;  /* 0x0000ffff00027802 */ /* 0x000fc60000000f00 */
[----:B------:R-:W-:Y:S04]  /*2a00*/  DEPBAR.LE SB1, 0x36 ;  /* 0x00009d800000791a */ /* 0x000fe80000000000 */
[----:B------:R-:W1:Y:S02]  /*2a10*/  UTCATOMSWS.FIND_AND_SET.ALIGN UP0, UR5, UR5 ;  /* 0x00000005000575e3 */ /* 0x000e640008000800 */
[----:B-1----:R-:W-:Y:S01]  /*2a20*/  MOV R3, UR5 ;  /* 0x0000000500037c02 */ /* 0x002fe20008000f00 */
[----:B------:R-:W-:Y:S06]  /*2a30*/  BRA.U UP0, `(.L_x_49) ;  /* 0x0000000100187547 */ /* 0x000fec000b800000 */
.L_x_50:
[----:B------:R-:W-:Y:S05]  /*2a40*/  NANOSLEEP 0x64 ;  /* 0x000000640000795d */ /* 0x000fea0003800000 */
[----:B------:R-:W-:-:S05]  /*2a50*/  UMOV UR5, 0x10 ;  /* 0x0000001000057882 */ /* 0x000fca0000000000 */
[----:B------:R-:W-:Y:S04]  /*2a60*/  DEPBAR.LE SB1, 0x36 ;  /* 0x00009d800000791a */ /* 0x000fe80000000000 */
[----:B------:R-:W1:Y:S02]  /*2a70*/  UTCATOMSWS.FIND_AND_SET.ALIGN UP0, UR5, UR5 ;  /* 0x00000005000575e3 */ /* 0x000e640008000800 */
[----:B-1----:R-:W-:Y:S01]  /*2a80*/  MOV R3, UR5 ;  /* 0x0000000500037c02 */ /* 0x002fe20008000f00 */
[----:B------:R-:W-:Y:S05]  /*2a90*/  BRA.U !UP0, `(.L_x_50) ;  /* 0xfffffffd08e87547 */ /* 0x000fea000b83ffff */
.L_x_49:
[-C--:B------:R-:W-:Y:S02]  /*2aa0*/  SHF.L.U32 R2, R2, R3.reuse, RZ ;  /* 0x0000000302027219 */ /* 0x080fe400000006ff */
[----:B------:R-:W-:Y:S01]  /*2ab0*/  SHF.L.U32 R0, R0, R3, RZ ;  /* 0x0000000300007219 */ /* 0x000fe200000006ff */
[----:B------:R-:W-:Y:S02]  /*2ac0*/  IMAD.SHL.U32 R3, R3, 0x20, RZ ;  /* 0x0000002003037824 */ /* 0x000fe400078e00ff */
[----:B------:R1:W-:Y:S04]  /*2ad0*/  ATOMS.OR RZ, [UR4+0x14], R2 ;  /* 0x00001402ffff798c */ /* 0x0003e8000b000004 */
[----:B------:R1:W-:Y:S04]  /*2ae0*/  ATOMS.OR RZ, [UR4+0x18], R0 ;  /* 0x00001800ffff798c */ /* 0x0003e8000b000004 */
[----:B------:R1:W-:Y:S01]  /*2af0*/  STS [UR37+0x120], R3 ;  /* 0x00012003ff007988 */ /* 0x0003e20008000825 */
[----:B------:R-:W-:Y:S05]  /*2b00*/  BRA `(.L_x_48) ;  /* 0x0000000000107947 */ /* 0x000fea0003800000 */
.L_x_47:
[----:B------:R-:W-:Y:S02]  /*2b10*/  MOV R0, 0xffffffff ;  /* 0xffffffff00007802 */ /* 0x000fe40000000f00 */
[----:B------:R-:W-:-:S03]  /*2b20*/  MOV R2, 0x2b50 ;  /* 0x00002b5000027802 */ /* 0x000fc60000000f00 */
[----:B------:R1:W-:Y:S04]  /*2b30*/  STS [UR37+0x120], R0 ;  /* 0x00012000ff007988 */ /* 0x0003e80008000825 */
[----:B-1-3-5:R-:W-:Y:S05]  /*2b40*/  CALL.REL.NOINC `($__internal_1_$__cuda_sm10x_tcgen05_guardrail_trap_phase_invalid_during_alloc) ;  /* 0x0000006000347944 */ /* 0x02afea0003c00000 */
.L_x_48:
[----:B------:R-:W-:Y:S05]  /*2b50*/  WARPSYNC.ALL ;  /* 0x0000000000007948 */ /* 0x000fea0003800000 */
[----:B------:R-:W2:Y:S01]  /*2b60*/  S2UR UR5, SR_CgaCtaId ;  /* 0x00000000000579c3 */ /* 0x000ea20000008800 */
[----:B------:R-:W-:Y:S01]  /*2b70*/  UMOV UR4, 0x400 ;  /* 0x0000040000047882 */ /* 0x000fe20000000000 */
[----:B------:R-:W-:-:S06]  /*2b80*/  NOP ;  /* 0x0000000000007918 */ /* 0x000fcc0000000000 */
[----:B------:R-:W-:Y:S06]  /*2b90*/  BAR.ARV 0x6, 0xa0 ;  /* 0x0182800000007b1d */ /* 0x000fec0000002000 */
[----:B------:R-:W4:Y:S01]  /*2ba0*/  LDCU UR7, c[0x0][0x38c] ;  /* 0x00007180ff0777ac */ /* 0x000f220008000800 */
[----:B------:R-:W-:Y:S01]  /*2bb0*/  IMAD.MOV.U32 R11, RZ, RZ, 0x1 ;  /* 0x00000001ff0b7424 */ /* 0x000fe200078e00ff */
[----:B------:R-:W-:Y:S01]  /*2bc0*/  CS2R R8, SRZ ;  /* 0x0000000000087805 */ /* 0x000fe2000001ff00 */
[----:B------:R-:W-:Y:S01]  /*2bd0*/  IMAD.MOV.U32 R10, RZ, RZ, RZ ;  /* 0x000000ffff0a7224 */ /* 0x000fe200078e00ff */
[----:B------:R-:W3:Y:S01]  /*2be0*/  LDCU UR6, c[0x0][0x38c] ;  /* 0x00007180ff0677ac */ /* 0x000ee20008000800 */
[----:B------:R-:W-:Y:S01]  /*2bf0*/  UMOV UR15, URZ ;  /* 0x000000ff000f7c82 */ /* 0x000fe20008000000 */
[----:B------:R-:W-:Y:S01]  /*2c00*/  UMOV UR14, URZ ;  /* 0x000000ff000e7c82 */ /* 0x000fe20008000000 */
[----:B--2---:R-:W-:Y:S01]  /*2c10*/  ULEA UR5, UR5, UR4, 0x18 ;  /* 0x0000000405057291 */ /* 0x004fe2000f8ec0ff */
[----:B------:R-:W-:Y:S01]  /*2c20*/  UMOV UR24, 0x0 ;  /* 0x0000000000187882 */ /* 0x000fe20000000000 */
[----:B------:R-:W-:-:S02]  /*2c30*/  UMOV UR25, 0x4200910 ;  /* 0x0420091000197882 */ /* 0x000fc40000000000 */
[----:B------:R-:W-:Y:S02]  /*2c40*/  UIADD3 UR10, UPT, UPT, UR5, 0x8800, URZ ;  /* 0x00008800050a7890 */ /* 0x000fe4000fffe0ff */
[----:B------:R-:W-:Y:S02]  /*2c50*/  UIADD3 UR11, UPT, UPT, UR5, 0xc800, URZ ;  /* 0x0000c800050b7890 */ /* 0x000fe4000fffe0ff */
[----:B----4-:R-:W-:Y:S01]  /*2c60*/  UIADD3 UR7, UPT, UPT, UR7, 0x1f, URZ ;  /* 0x0000001f07077890 */ /* 0x010fe2000fffe0ff */
[----:B-1----:R-:W1:Y:S01]  /*2c70*/  LDS R0, [UR5+0x120] ;  /* 0x00012005ff007984 */ /* 0x002e620008000800 */
[----:B------:R-:W-:Y:S02]  /*2c80*/  USHF.R.U32.HI UR10, URZ, 0x4, UR10 ;  /* 0x00000004ff0a7899 */ /* 0x000fe4000801160a */
[----:B------:R-:W-:Y:S02]  /*2c90*/  USHF.R.S32.HI UR4, URZ, 0x1f, UR7 ;  /* 0x0000001fff047899 */ /* 0x000fe40008011407 */
[----:B------:R-:W-:-:S02]  /*2ca0*/  USHF.R.U32.HI UR11, URZ, 0x4, UR11 ;  /* 0x00000004ff0b7899 */ /* 0x000fc4000801160b */
[----:B------:R-:W-:Y:S02]  /*2cb0*/  ULEA.HI UR4, UR4, UR7, URZ, 0x5 ;  /* 0x0000000704047291 */ /* 0x000fe4000f8f28ff */
[----:B------:R-:W-:Y:S02]  /*2cc0*/  ULOP3.LUT UR10, UR10, 0x3fff, URZ, 0xc0, !UPT ;  /* 0x00003fff0a0a7892 */ /* 0x000fe4000f8ec0ff */
[----:B------:R-:W-:Y:S02]  /*2cd0*/  USHF.R.S32.HI UR4, URZ, 0x5, UR4 ;  /* 0x00000005ff047899 */ /* 0x000fe40008011404 */
[----:B------:R-:W-:Y:S02]  /*2ce0*/  ULOP3.LUT UR11, UR11, 0x3fff, URZ, 0xc0, !UPT ;  /* 0x00003fff0b0b7892 */ /* 0x000fe4000f8ec0ff */
[----:B------:R-:W-:Y:S01]  /*2cf0*/  UISETP.LT.AND UP0, UPT, UR4, 0x1, UPT ;  /* 0x000000010400788c */ /* 0x000fe2000bf01270 */
[----:B------:R-:W-:Y:S01]  /*2d00*/  UMOV UR22, 0x0 ;  /* 0x0000000000167882 */ /* 0x000fe20000000000 */
[----:B------:R-:W-:-:S02]  /*2d10*/  UMOV UR23, 0x4200910 ;  /* 0x0420091000177882 */ /* 0x000fc40000000000 */
[----:B------:R-:W-:Y:S02]  /*2d20*/  USEL UR9, UR4, 0x1, !UP0 ;  /* 0x0000000104097887 */ /* 0x000fe4000c000000 */
[----:B------:R-:W-:Y:S02]  /*2d30*/  ULOP3.LUT UR10, UR10, 0x10000, URZ, 0xfc, !UPT ;  /* 0x000100000a0a7892 */ /* 0x000fe4000f8efcff */
[----:B------:R-:W-:Y:S02]  /*2d40*/  ULOP3.LUT UR11, UR11, 0x10000, URZ, 0xfc, !UPT ;  /* 0x000100000b0b7892 */ /* 0x000fe4000f8efcff */
[----:B------:R-:W-:Y:S02]  /*2d50*/  UIADD3 UR9, UPT, UPT, -UR9, URZ, URZ ;  /* 0x000000ff09097290 */ /* 0x000fe4000fffe1ff */
[----:B---3--:R-:W-:Y:S01]  /*2d60*/  UISETP.GE.AND UP3, UPT, UR6, 0x1, UPT ;  /* 0x000000010600788c */ /* 0x008fe2000bf66270 */
[----:B------:R-:W-:Y:S01]  /*2d70*/  UMOV UR20, 0x0 ;  /* 0x0000000000147882 */ /* 0x000fe20000000000 */
[----:B------:R-:W-:Y:S01]  /*2d80*/  UMOV UR21, 0x4200910 ;  /* 0x0420091000157882 */ /* 0x000fe20000000000 */
[----:B------:R-:W-:Y:S01]  /*2d90*/  UMOV UR18, 0x0 ;  /* 0x0000000000127882 */ /* 0x000fe20000000000 */
[----:B------:R-:W-:Y:S01]  /*2da0*/  UMOV UR19, 0x4200910 ;  /* 0x0420091000137882 */ /* 0x000fe20000000000 */
[----:B-1----:R-:W-:-:S15]  /*2db0*/  R2UR UR16, R0 ;  /* 0x00000000001072ca */ /* 0x002fde00000e0000 */
.L_x_57:
[----:B------:R-:W-:Y:S02]  /*2dc0*/  LEA R0, R10, UR5, 0x3 ;  /* 0x000000050a007c11 */ /* 0x000fe4000f8e18ff */
[----:B------:R-:W-:Y:S02]  /*2dd0*/  SHF.L.U32 R2, R9, 0x1f, RZ ;  /* 0x0000001f09027819 */ /* 0x000fe400000006ff */
[----:B------:R-:W-:Y:S01]  /*2de0*/  PLOP3.LUT P0, PT, PT, PT, UP3, 0x80, 0x8 ;  /* 0x000000000008781c */ /* 0x000fe20003f0f038 */
[----:B------:R-:W-:Y:S01]  /*2df0*/  VIADD R3, R0, 0x80 ;  /* 0x0000008000037836 */ /* 0x000fe20000000000 */
[----:B-1----:R-:W1:Y:S02]  /*2e00*/  SYNCS.PHASECHK.TRANS64.TRYWAIT P1, [R0+URZ+0x70], R2 ;  /* 0x00007002000075a7 */ /* 0x002e6400080211ff */
[----:B-1-3--:R-:W-:Y:S09]  /*2e10*/  @!P1 BRA `(.L_x_51) ;  /* 0x0000005400809947 */ /* 0x00aff20003800000 */
.L_x_140:
[----:B------:R-:W-:Y:S01]  /*2e20*/  LEA R4, R10, UR5, 0x4 ;  /* 0x000000050a047c11 */ /* 0x000fe2000f8e20ff */
[----:B------:R-:W-:Y:S01]  /*2e30*/  @UP3 ULEA UR6, UR14, UR5, 0x3 ;  /* 0x000000050e063291 */ /* 0x000fe2000f8e18ff */
[----:B------:R-:W-:Y:S01]  /*2e40*/  PLOP3.LUT P2, PT, PT, PT, PT, 0x80, 0x8 ;  /* 0x000000000008781c */ /* 0x000fe20003f4f070 */
[----:B------:R-:W-:Y:S01]  /*2e50*/  ULEA UR7, UR15, UR5, 0x3 ;  /* 0x000000050f077291 */ /* 0x000fe2000f8e18ff */
[----:B------:R-:W-:Y:S02]  /*2e60*/  PRMT R3, RZ, 0x654, R3 ;  /* 0x00000654ff037816 */ /* 0x000fe40000000003 */
[----:B------:R-:W2:Y:S01]  /*2e70*/  LDS.128 R4, [R4+0x100] ;  /* 0x0001000004047984 */ /* 0x000ea20000000c00 */
[----:B-1----:R-:W-:Y:S02]  /*2e80*/  @P0 SHF.L.U32 R2, R8, 0x1f, RZ ;  /* 0x0000001f08020819 */ /* 0x002fe400000006ff */
[----:B------:R-:W-:Y:S01]  /*2e90*/  SHF.L.U32 R0, R11, 0x1f, RZ ;  /* 0x0000001f0b007819 */ /* 0x000fe200000006ff */
[----:B------:R-:W-:Y:S01]  /*2ea0*/  @!PT LDS RZ, [RZ] ;  /* 0x00000000fffff984 */ /* 0x000fe20000000800 */
[----:B------:R-:W-:Y:S01]  /*2eb0*/  @!PT LDS RZ, [RZ] ;  /* 0x00000000fffff984 */ /* 0x000fe20000000800 */
[----:B------:R-:W-:Y:S01]  /*2ec0*/  @!PT LDS RZ, [RZ] ;  /* 0x00000000fffff984 */ /* 0x000fe20000000800 */
[----:B------:R-:W-:Y:S01]  /*2ed0*/  @!PT LDS RZ, [RZ] ;  /* 0x00000000fffff984 */ /* 0x000fe20000000800 */
[----:B------:R1:W-:Y:S06]  /*2ee0*/  MEMBAR.ALL.CTA ;  /* 0x0000000000007992 */ /* 0x0003ec0000008000 */
[----:B-1----:R-:W1:Y:S02]  /*2ef0*/  FENCE.VIEW.ASYNC.S ;  /* 0x00000000000073c6 */ /* 0x002e640000000000 */
[----:B-1----:R1:W-:Y:S01]  /*2f00*/  SYNCS.ARRIVE.TRANS64.RED.A1T0 RZ, [R3+URZ], RZ ;  /* 0x000000ff03ff79a7 */ /* 0x0023e200081004ff */
[----:B------:R1:W3:Y:S01]  /*2f10*/  @P0 SYNCS.PHASECHK.TRANS64.TRYWAIT P2, [UR6], R2 ;  /* 0x00000002ff0005a7 */ /* 0x0002e20008041106 */
[----:B------:R-:W-:Y:S01]  /*2f20*/  ULEA.HI UR6, UR15, UR15, URZ, 0x1 ;  /* 0x0000000f0f067291 */ /* 0x000fe2000f8f08ff */
[----:B--2---:R-:W-:-:S03]  /*2f30*/  LOP3.LUT P1, RZ, R6, 0x1, RZ, 0xc0, !PT ;  /* 0x0000000106ff7812 */ /* 0x004fc6000782c0ff */
[----:B------:R-:W-:Y:S02]  /*2f40*/  USHF.L.U32 UR8, UR6, 0x6, URZ ;  /* 0x0000000606087899 */ /* 0x000fe400080006ff */
[----:B------:R-:W-:Y:S02]  /*2f50*/  ULOP3.LUT UR6, UR6, 0xffe, URZ, 0xc0, !UPT ;  /* 0x00000ffe06067892 */ /* 0x000fe4000f8ec0ff */
[----:B------:R-:W-:Y:S02]  /*2f60*/  ULOP3.LUT UR8, UR8, 0xffffff80, URZ, 0xc0, !UPT ;  /* 0xffffff8008087892 */ /* 0x000fe4000f8ec0ff */
[----:B------:R-:W-:Y:S02]  /*2f70*/  UIADD3 UR6, UPT, UPT, -UR6, UR15, URZ ;  /* 0x0000000f06067290 */ /* 0x000fe4000fffe1ff */
[----:B------:R-:W-:Y:S01]  /*2f80*/  UIADD3 UR8, UPT, UPT, UR16, UR8, URZ ;  /* 0x0000000810087290 */ /* 0x000fe2000fffe0ff */
[----:B------:R-:W2:Y:S03]  /*2f90*/  SYNCS.PHASECHK.TRANS64.TRYWAIT P0, [UR7+0xb0], R0 ;  /* 0x0000b000ff0075a7 */ /* 0x000ea60008001107 */
[----:B------:R-:W-:Y:S01]  /*2fa0*/  ULEA UR8, UR6, UR8, 0x14 ;  /* 0x0000000806087291 */ /* 0x000fe2000f8ea0ff */
[----:B-123--:R-:W-:Y:S11]  /*2fb0*/  @!P0 BRA `(.L_x_52) ;  /* 0x00000054002c8947 */ /* 0x00eff60003800000 */
.L_x_142:
[----:B------:R-:W-:Y:S01]  /*2fc0*/  IADD3 R10, PT, PT, R10, 0x1, RZ ;  /* 0x000000010a0a7810 */ /* 0x000fe20007ffe0ff */
[----:B------:R-:W-:Y:S06]  /*2fd0*/  BRA.U !UP3, `(.L_x_53) ;  /* 0x000000010bc07547 */ /* 0x000fec000b800000 */
[----:B------:R-:W-:Y:S01]  /*2fe0*/  UPLOP3.LUT UP4, UPT, UPT, UPT, UPT, 0x40, 0x4 ;  /* 0x000000000004789c */ /* 0x000fe20003f8e870 */
[----:B------:R-:W-:Y:S01]  /*2ff0*/  UMOV UR13, UR9 ;  /* 0x00000009000d7c82 */ /* 0x000fe20008000000 */
[----:B------:R-:W-:Y:S01]  /*3000*/  UMOV UR12, UR4 ;  /* 0x00000004000c7c82 */ /* 0x000fe20008000000 */
[----:B------:R-:W-:-:S08]  /*3010*/  UMOV UR17, UR14 ;  /* 0x0000000e00117c82 */ /* 0x000fd00008000000 */
.L_x_56:
[----:B------:R-:W-:Y:S02]  /*3020*/  UIADD3 UR13, UPT, UPT, UR13, 0x1, URZ ;  /* 0x000000010d0d7890 */ /* 0x000fe4000fffe0ff */
[----:B--2---:R-:W-:Y:S02]  /*3030*/  ULEA UR6, UR17, UR5, 0x3 ;  /* 0x0000000511067291 */ /* 0x004fe4000f8e18ff */
[----:B------:R-:W-:Y:S01]  /*3040*/  UISETP.NE.AND UP0, UPT, UR13, URZ, UPT ;  /* 0x000000ff0d00728c */ /* 0x000fe2000bf05270 */
[----:B---3--:R-:W-:Y:S10]  /*3050*/  @P2 BRA `(.L_x_54) ;  /* 0x00000000000c2947 */ /* 0x008ff40003800000 */
[----:B-1----:R-:W-:Y:S04]  /*3060*/  SHF.L.U32 R2, R8, 0x1f, RZ ;  /* 0x0000001f08027819 */ /* 0x002fe800000006ff */
[----:B------:R-:W1:Y:S02]  /*3070*/  SYNCS.PHASECHK.TRANS64.TRYWAIT P0, [UR6], R2 ;  /* 0x00000002ff0075a7 */ /* 0x000e640008001106 */
[----:B-1----:R-:W-:Y:S05]  /*3080*/  @!P0 BRA `(.L_x_55) ;  /* 0x0000005400108947 */ /* 0x002fea0003800000 */
.L_x_54:
[----:B------:R-:W-:Y:S01]  /*3090*/  UISETP.NE.AND UP1, UPT, UR12, 0x1, UPT ;  /* 0x000000010c00788c */ /* 0x000fe2000bf25270 */
[----:B------:R-:W-:Y:S01]  /*30a0*/  PLOP3.LUT P2, PT, PT, PT, PT, 0x80, 0x8 ;  /* 0x000000000008781c */ /* 0x000fe20003f4f070 */
[----:B------:R-:W-:Y:S02]  /*30b0*/  UIADD3 UR14, UPT, UPT, UR17, 0x1, URZ ;  /* 0x00000001110e7890 */ /* 0x000fe4000fffe0ff */
[----:B------:R-:W-:Y:S02]  /*30c0*/  ULEA UR28, UR17, UR11, 0xa ;  /* 0x0000000b111c7291 */ /* 0x000fe4000f8e50ff */
[----:B------:R-:W-:Y:S01]  /*30d0*/  UISETP.NE.AND UP2, UPT, UR14, 0x2, UPT ;  /* 0x000000020e00788c */ /* 0x000fe2000bf45270 */
[----:B------:R-:W-:Y:S01]  /*30e0*/  PLOP3.LUT P0, PT, PT, PT, UP1, 0x80, 0x8 ;  /* 0x000000000008781c */ /* 0x000fe20003f0f018 */
[----:B------:R-:W-:Y:S02]  /*30f0*/  UIADD3 UR40, UPT, UPT, UR28, 0x2, URZ ;  /* 0x000000021c287890 */ /* 0x000fe4000fffe0ff */
[----:B------:R-:W-:Y:S02]  /*3100*/  USEL UR27, URZ, 0x1, UP2 ;  /* 0x00000001ff1b7887 */ /* 0x000fe40009000000 */
[----:B------:R-:W-:Y:S02]  /*3110*/  USEL UR14, UR14, URZ, UP2 ;  /* 0x000000ff0e0e7287 */ /* 0x000fe40009000000 */
[----:B------:R-:W-:Y:S02]  /*3120*/  UIADD3 UR36, UPT, UPT, UR28, 0x4, URZ ;  /* 0x000000041c247890 */ /* 0x000fe4000fffe0ff */
[----:B------:R-:W-:Y:S01]  /*3130*/  @UP1 ULEA UR26, UR14, UR5, 0x3 ;  /* 0x000000050e1a1291 */ /* 0x000fe2000f8e18ff */
[----:B------:R-:W-:Y:S01]  /*3140*/  LOP3.LUT R8, R8, UR27, RZ, 0x3c, !PT ;  /* 0x0000001b08087c12 */ /* 0x000fe2000f8e3cff */
[----:B------:R-:W-:Y:S02]  /*3150*/  UIADD3 UR32, UPT, UPT, UR28, 0x6, URZ ;  /* 0x000000061c207890 */ /* 0x000fe4000fffe0ff */
[----:B------:R-:W-:Y:S01]  /*3160*/  UIADD3 UR6, UPT, UPT, UR6, 0x10, URZ ;  /* 0x0000001006067890 */ /* 0x000fe2000fffe0ff */
[----:B-1----:R-:W-:Y:S01]  /*3170*/  @P0 SHF.L.U32 R0, R8, 0x1f, RZ ;  /* 0x0000001f08000819 */ /* 0x002fe200000006ff */
[----:B------:R-:W-:Y:S01]  /*3180*/  UIADD3 UR12, UPT, UPT, UR12, -0x1, URZ ;  /* 0xffffffff0c0c7890 */ /* 0x000fe2000fffe0ff */
[----:B------:R-:W-:Y:S02]  /*3190*/  UMOV UR29, 0x40004040 ;  /* 0x40004040001d7882 */ /* 0x000fe40000000000 */
[----:B------:R2:W3:Y:S01]  /*31a0*/  @P0 SYNCS.PHASECHK.TRANS64.TRYWAIT P2, [UR26], R0 ;  /* 0x00000000ff0005a7 */ /* 0x0004e2000804111a */
[----:B------:R-:W-:Y:S01]  /*31b0*/  ULEA UR26, UR17, UR10, 0x9 ;  /* 0x0000000a111a7291 */ /* 0x000fe2000f8e48ff */
[----:B------:R-:W-:Y:S01]  /*31c0*/  UMOV UR27, 0x40004040 ;  /* 0x40004040001b7882 */ /* 0x000fe20000000000 */
[----:B------:R-:W-:Y:S02]  /*31d0*/  UMOV UR41, 0x40004040 ;  /* 0x4000404000297882 */ /* 0x000fe40000000000 */
[----:B------:R-:W-:Y:S02]  /*31e0*/  UIADD3 UR38, UPT, UPT, UR26, 0x2, URZ ;  /* 0x000000021a267890 */ /* 0x000fe4000fffe0ff */
[----:B------:R-:W-:Y:S02]  /*31f0*/  UIADD3 UR34, UPT, UPT, UR26, 0x4, URZ ;  /* 0x000000041a227890 */ /* 0x000fe4000fffe0ff */
[----:B------:R-:W-:Y:S01]  /*3200*/  UIADD3 UR30, UPT, UPT, UR26, 0x6, URZ ;  /* 0x000000061a1e7890 */ /* 0x000fe2000fffe0ff */
[----:B------:R2:W-:Y:S01]  /*3210*/  UTCHMMA gdesc[UR26], gdesc[UR28], tmem[UR8], tmem[UR24], idesc[UR25], UP4 ;  /* 0x00ff181c1a0075ea */ /* 0x0005e2000a000008 */
[----:B------:R-:W-:Y:S01]  /*3220*/  UPLOP3.LUT UP4, UPT, UPT, UPT, UPT, 0x80, 0x8 ;  /* 0x000000000008789c */ /* 0x000fe20003f8f070 */
[----:B------:R-:W-:Y:S01]  /*3230*/  UMOV UR39, 0x40004040 ;  /* 0x4000404000277882 */ /* 0x000fe20000000000 */
[----:B------:R-:W-:Y:S01]  /*3240*/  UMOV UR37, 0x40004040 ;  /* 0x4000404000257882 */ /* 0x000fe20000000000 */
[----:B------:R2:W-:Y:S01]  /*3250*/  UTCHMMA gdesc[UR38], gdesc[UR40], tmem[UR8], tmem[UR22], idesc[UR23], UPT ;  /* 0x00ff1628260075ea */ /* 0x0005e2000b800008 */
[----:B------:R-:W-:Y:S01]  /*3260*/  UMOV UR35, 0x40004040 ;  /* 0x4000404000237882 */ /* 0x000fe20000000000 */
[----:B------:R-:W-:Y:S01]  /*3270*/  UMOV UR33, 0x40004040 ;  /* 0x4000404000217882 */ /* 0x000fe20000000000 */
[----:B------:R-:W-:Y:S01]  /*3280*/  UMOV UR31, 0x40004040 ;  /* 0x40004040001f7882 */ /* 0x000fe20000000000 */
[----:B------:R2:W-:Y:S01]  /*3290*/  UTCHMMA gdesc[UR34], gdesc[UR36], tmem[UR8], tmem[UR20], idesc[UR21], UPT ;  /* 0x00ff1424220075ea */ /* 0x0005e2000b800008 */
[----:B------:R2:W-:Y:S01]  /*32a0*/  UTCHMMA gdesc[UR30], gdesc[UR32], tmem[UR8], tmem[UR18], idesc[UR19], UPT ;  /* 0x00ff12201e0075ea */ /* 0x0005e2000b800008 */
[----:B------:R2:W-:Y:S01]  /*32b0*/  UTCBAR [UR6], URZ ;  /* 0x000000ff060073e9 */ /* 0x0005e200080000ff */
[----:B------:R-:W-:Y:S01]  /*32c0*/  UMOV UR17, UR14 ;  /* 0x0000000e00117c82 */ /* 0x000fe20008000000 */
[----:B------:R-:W-:Y:S05]  /*32d0*/  BRA.U UP0, `(.L_x_56) ;  /* 0xfffffffd00507547 */ /* 0x000fea000b83ffff */
.L_x_53:
[----:B------:R-:W-:Y:S01]  /*32e0*/  UIADD3 UR15, UPT, UPT, UR15, 0x1, URZ ;  /* 0x000000010f0f7890 */ /* 0x000fe2000fffe0ff */
[C---:B------:R-:W-:Y:S01]  /*32f0*/  ISETP.NE.AND P0, PT, R10.reuse, 0x2, PT ;  /* 0x000000020a00780c */ /* 0x040fe20003f05270 */
[----:B------:R-:W-:Y:S02]  /*3300*/  UIADD3 UR7, UPT, UPT, UR7, 0x90, URZ ;  /* 0x0000009007077890 */ /* 0x000fe4000fffe0ff */
[----:B------:R-:W-:Y:S01]  /*3310*/  UISETP.NE.AND UP0, UPT, UR15, 0x4, UPT ;  /* 0x000000040f00788c */ /* 0x000fe2000bf05270 */
[----:B-12---:R-:W-:Y:S02]  /*3320*/  SEL R0, RZ, 0x1, P0 ;  /* 0x00000001ff007807 */ /* 0x006fe40000000000 */
[----:B------:R-:W-:Y:S01]  /*3330*/  SEL R10, R10, RZ, P0 ;  /* 0x000000ff0a0a7207 */ /* 0x000fe20000000000 */
[----:B------:R-:W-:Y:S01]  /*3340*/  USEL UR6, URZ, 0x1, UP0 ;  /* 0x00000001ff067887 */ /* 0x000fe20008000000 */
[----:B------:R-:W-:Y:S01]  /*3350*/  LOP3.LUT R9, R9, R0, RZ, 0x3c, !PT ;  /* 0x0000000009097212 */ /* 0x000fe200078e3cff */
[----:B------:R-:W-:Y:S01]  /*3360*/  USEL UR15, UR15, URZ, UP0 ;  /* 0x000000ff0f0f7287 */ /* 0x000fe20008000000 */
[----:B------:R1:W-:Y:S03]  /*3370*/  UTCBAR [UR7], URZ ;  /* 0x000000ff070073e9 */ /* 0x0003e600080000ff */
[----:B------:R-:W-:Y:S01]  /*3380*/  LOP3.LUT R11, R11, UR6, RZ, 0x3c, !PT ;  /* 0x000000060b0b7c12 */ /* 0x000fe2000f8e3cff */
[----:B------:R-:W-:Y:S07]  /*3390*/  @P1 BRA `(.L_x_57) ;  /* 0xfffffff800881947 */ /* 0x000fee000383ffff */
[----:B------:R-:W2:Y:S01]  /*33a0*/  S2UR UR4, SR_CgaCtaId ;  /* 0x00000000000479c3 */ /* 0x000ea20000008800 */
[----:B------:R-:W-:Y:S01]  /*33b0*/  ELECT P0, URZ, PT ;  /* 0x0000000000ff782f */ /* 0x000fe20003800000 */
[----:B------:R-:W-:Y:S01]  /*33c0*/  IMAD.MOV.U32 R0, RZ, RZ, 0x1 ;  /* 0x00000001ff007424 */ /* 0x000fe200078e00ff */
[----:B------:R-:W-:Y:S01]  /*33d0*/  UIADD3 UR5, UPT, UPT, UR5, 0xb0, URZ ;  /* 0x000000b005057890 */ /* 0x000fe2000fffe0ff */
[----:B------:R-:W-:Y:S01]  /*33e0*/  SHF.L.U32 R2, R11, 0x1f, RZ ;  /* 0x0000001f0b027819 */ /* 0x000fe200000006ff */
[----:B------:R-:W-:-:S03]  /*33f0*/  UMOV UR6, 0x40 ;  /* 0x0000004000067882 */ /* 0x000fc60000000000 */
[----:B------:R-:W-:Y:S01]  /*3400*/  UVIRTCOUNT.DEALLOC.SMPOOL 0x80 ;  /* 0x000000800000784c */ /* 0x000fe20000000000 */
[----:B--2---:R-:W-:Y:S02]  /*3410*/  ULEA UR4, UR4, UR6, 0x18 ;  /* 0x0000000604047291 */ /* 0x004fe4000f8ec0ff */
[----:B------:R-:W-:-:S07]  /*3420*/  ULEA UR6, UR15, UR5, 0x3 ;  /* 0x000000050f067291 */ /* 0x000fce000f8e18ff */
[----:B------:R2:W-:Y:S02]  /*3430*/  @P0 STS.U8 [UR4+0x1c], R0 ;  /* 0x00001c00ff000988 */ /* 0x0005e40008000004 */
[----:B------:R-:W4:Y:S02]  /*3440*/  SYNCS.PHASECHK.TRANS64.TRYWAIT P0, [UR6], R2 ;  /* 0x00000002ff0075a7 */ /* 0x000f240008001106 */
[----:B--2-4-:R-:W-:Y:S05]  /*3450*/  @!P0 BRA `(.L_x_58) ;  /* 0x0000005000348947 */ /* 0x014fea0003800000 */
.L_x_145:
[----:B-1----:R-:W-:-:S04]  /*3460*/  UIADD3 UR7, UPT, UPT, UR15, 0x1, URZ ;  /* 0x000000010f077890 */ /* 0x002fc8000fffe0ff */
[----:B------:R-:W-:-:S04]  /*3470*/  UISETP.NE.AND UP0, UPT, UR7, 0x4, UPT ;  /* 0x000000040700788c */ /* 0x000fc8000bf05270 */
[----:B------:R-:W-:Y:S02]  /*3480*/  USEL UR8, URZ, 0x1, UP0 ;  /* 0x00000001ff087887 */ /* 0x000fe40008000000 */
[----:B------:R-:W-:-:S04]  /*3490*/  USEL UR7, UR7, URZ, UP0 ;  /* 0x000000ff07077287 */ /* 0x000fc80008000000 */
[----:B------:R-:W-:Y:S01]  /*34a0*/  ULEA UR6, UR7, UR5, 0x3 ;  /* 0x0000000507067291 */ /* 0x000fe2000f8e18ff */
[----:B--2---:R-:W-:-:S04]  /*34b0*/  LOP3.LUT R2, R11, UR8, RZ, 0x3c, !PT ;  /* 0x000000080b027c12 */ /* 0x004fc8000f8e3cff */
[----:B------:R-:W-:-:S04]  /*34c0*/  SHF.L.U32 R3, R2, 0x1f, RZ ;  /* 0x0000001f02037819 */ /* 0x000fc800000006ff */
[----:B------:R-:W1:Y:S02]  /*34d0*/  SYNCS.PHASECHK.TRANS64.TRYWAIT P0, [UR6], R3 ;  /* 0x00000003ff0075a7 */ /* 0x000e640008001106 */
[----:B-1----:R-:W-:Y:S05]  /*34e0*/  @!P0 BRA `(.L_x_59) ;  /* 0x0000005000288947 */ /* 0x002fea0003800000 */
.L_x_147:
[----:B------:R-:W-:-:S04]  /*34f0*/  UIADD3 UR7, UPT, UPT, UR7, 0x1, URZ ;  /* 0x0000000107077890 */ /* 0x000fc8000fffe0ff */
[----:B------:R-:W-:-:S04]  /*3500*/  UISETP.NE.AND UP0, UPT, UR7, 0x4, UPT ;  /* 0x000000040700788c */ /* 0x000fc8000bf05270 */
[----:B------:R-:W-:Y:S02]  /*3510*/  USEL UR8, URZ, 0x1, UP0 ;  /* 0x00000001ff087887 */ /* 0x000fe40008000000 */
[----:B------:R-:W-:-:S04]  /*3520*/  USEL UR7, UR7, URZ, UP0 ;  /* 0x000000ff07077287 */ /* 0x000fc80008000000 */
[----:B------:R-:W-:Y:S01]  /*3530*/  ULEA UR6, UR7, UR5, 0x3 ;  /* 0x0000000507067291 */ /* 0x000fe2000f8e18ff */
[----:B------:R-:W-:-:S04]  /*3540*/  LOP3.LUT R2, R2, UR8, RZ, 0x3c, !PT ;  /* 0x0000000802027c12 */ /* 0x000fc8000f8e3cff */
[----:B-1----:R-:W-:-:S04]  /*3550*/  SHF.L.U32 R3, R2, 0x1f, RZ ;  /* 0x0000001f02037819 */ /* 0x002fc800000006ff */
[----:B------:R-:W1:Y:S02]  /*3560*/  SYNCS.PHASECHK.TRANS64.TRYWAIT P0, [UR6], R3 ;  /* 0x00000003ff0075a7 */ /* 0x000e640008001106 */
[----:B-1----:R-:W-:Y:S05]  /*3570*/  @!P0 BRA `(.L_x_60) ;  /* 0x00000050001c8947 */ /* 0x002fea0003800000 */
.L_x_149:
[----:B------:R-:W-:-:S04]  /*3580*/  UIADD3 UR7, UPT, UPT, UR7, 0x1, URZ ;  /* 0x0000000107077890 */ /* 0x000fc8000fffe0ff */
[----:B------:R-:W-:-:S04]  /*3590*/  UISETP.NE.AND UP0, UPT, UR7, 0x4, UPT ;  /* 0x000000040700788c */ /* 0x000fc8000bf05270 */
[----:B------:R-:W-:Y:S02]  /*35a0*/  USEL UR6, URZ, 0x1, UP0 ;  /* 0x00000001ff067887 */ /* 0x000fe40008000000 */
[----:B------:R-:W-:-:S04]  /*35b0*/  USEL UR7, UR7, URZ, UP0 ;  /* 0x000000ff07077287 */ /* 0x000fc80008000000 */
[----:B------:R-:W-:Y:S01]  /*35c0*/  ULEA UR7, UR7, UR5, 0x3 ;  /* 0x0000000507077291 */ /* 0x000fe2000f8e18ff */
[----:B------:R-:W-:-:S04]  /*35d0*/  LOP3.LUT R2, R2, UR6, RZ, 0x3c, !PT ;  /* 0x0000000602027c12 */ /* 0x000fc8000f8e3cff */
[----:B------:R-:W-:-:S04]  /*35e0*/  SHF.L.U32 R2, R2, 0x1f, RZ ;  /* 0x0000001f02027819 */ /* 0x000fc800000006ff */
[----:B------:R-:W2:Y:S02]  /*35f0*/  SYNCS.PHASECHK.TRANS64.TRYWAIT P0, [UR7], R2 ;  /* 0x00000002ff0075a7 */ /* 0x000ea40008001107 */
[----:B--2---:R-:W-:Y:S05]  /*3600*/  @!P0 BRA `(.L_x_61) ;  /* 0x0000005000108947 */ /* 0x004fea0003800000 */
.L_x_151:
[----:B------:R-:W-:Y:S01]  /*3610*/  NOP ;  /* 0x0000000000007918 */ /* 0x000fe20000000000 */
[----:B-1----:R-:W1:Y:S01]  /*3620*/  LDS R0, [UR4+0x14] ;  /* 0x00001404ff007984 */ /* 0x002e620008000800 */
[----:B------:R-:W-:Y:S01]  /*3630*/  ULOP3.LUT UR6, UR16, 0xffff, URZ, 0xc0, !UPT ;  /* 0x0000ffff10067892 */ /* 0x000fe2000f8ec0ff */
[----:B------:R-:W-:Y:S01]  /*3640*/  UMOV UR8, 0xffff ;  /* 0x0000ffff00087882 */ /* 0x000fe20000000000 */
[----:B------:R-:W-:Y:S02]  /*3650*/  UMOV UR5, 0x1 ;  /* 0x0000000100057882 */ /* 0x000fe40000000000 */
[----:B------:R-:W-:-:S04]  /*3660*/  USHF.R.U32.HI UR6, URZ, 0x5, UR6 ;  /* 0x00000005ff067899 */ /* 0x000fc80008011606 */
[----:B------:R-:W-:Y:S02]  /*3670*/  USHF.L.U32 UR8, UR8, UR6, URZ ;  /* 0x0000000608087299 */ /* 0x000fe400080006ff */
[----:B------:R-:W-:-:S04]  /*3680*/  USHF.L.U32 UR5, UR5, UR6, URZ ;  /* 0x0000000605057299 */ /* 0x000fc800080006ff */
[----:B-1----:R-:W-:-:S04]  /*3690*/  LOP3.LUT R0, R0, UR8, RZ, 0xc0, !PT ;  /* 0x0000000800007c12 */ /* 0x002fc8000f8ec0ff */
[----:B------:R-:W-:-:S13]  /*36a0*/  ISETP.NE.AND P0, PT, R0, UR8, PT ;  /* 0x0000000800007c0c */ /* 0x000fda000bf05270 */
[----:B------:R-:W-:Y:S05]  /*36b0*/  @P0 BRA `(.L_x_62) ;  /* 0x0000000000580947 */ /* 0x000fea0003800000 */
[----:B------:R-:W1:Y:S02]  /*36c0*/  LDS R0, [UR4+0x18] ;  /* 0x00001804ff007984 */ /* 0x000e640008000800 */
[----:B-1----:R-:W-:-:S04]  /*36d0*/  LOP3.LUT R0, R0, UR5, RZ, 0xc0, !PT ;  /* 0x0000000500007c12 */ /* 0x002fc8000f8ec0ff */
[----:B------:R-:W-:-:S13]  /*36e0*/  ISETP.NE.AND P0, PT, R0, UR5, PT ;  /* 0x0000000500007c0c */ /* 0x000fda000bf05270 */
[----:B------:R-:W-:Y:S05]  /*36f0*/  @P0 BRA `(.L_x_63) ;  /* 0x00000000003c0947 */ /* 0x000fea0003800000 */
[----:B------:R-:W1:Y:S01]  /*3700*/  S2R R2, SR_LANEID ;  /* 0x0000000000027919 */ /* 0x000e620000000000 */
[----:B------:R-:W-:Y:S01]  /*3710*/  ULOP3.LUT UR8, URZ, UR8, URZ, 0x33, !UPT ;  /* 0x00000008ff087292 */ /* 0x000fe2000f8e33ff */
[----:B------:R-:W-:Y:S02]  /*3720*/  VOTEU.ANY UR7, UPT, PT ;  /* 0x0000000000077886 */ /* 0x000fe400038e0100 */
[----:B------:R-:W-:-:S03]  /*3730*/  UFLO.U32 UR7, UR7 ;  /* 0x00000007000772bd */ /* 0x000fc600080e0000 */
[----:B------:R-:W-:-:S04]  /*3740*/  IMAD.U32 R0, RZ, RZ, UR8 ;  /* 0x00000008ff007e24 */ /* 0x000fc8000f8e00ff */
[----:B------:R2:W4:Y:S02]  /*3750*/  REDUX UR6, R0 ;  /* 0x00000000000673c4 */ /* 0x0005240000000000 */
[----:B------:R1:W-:Y:S02]  /*3760*/  UTCATOMSWS.AND URZ, UR8 ;  /* 0x0000000800ff79e3 */ /* 0x0003e40008000000 */
[----:B-1----:R-:W-:Y:S02]  /*3770*/  ISETP.EQ.U32.AND P0, PT, R2, UR7, PT ;  /* 0x0000000702007c0c */ /* 0x002fe4000bf02070 */
[----:B--2---:R-:W-:Y:S02]  /*3780*/  LOP3.LUT R0, RZ, UR5, RZ, 0x33, !PT ;  /* 0x00000005ff007c12 */ /* 0x004fe4000f8e33ff */
[----:B----4-:R-:W-:Y:S02]  /*3790*/  MOV R2, UR6 ;  /* 0x0000000600027c02 */ /* 0x010fe40008000f00 */
[----:B------:R-:W1:Y:S07]  /*37a0*/  REDUX UR5, R0 ;  /* 0x00000000000573c4 */ /* 0x000e6e0000000000 */
[----:B------:R2:W-:Y:S01]  /*37b0*/  @P0 ATOMS.AND RZ, [UR4+0x14], R2 ;  /* 0x00001402ffff098c */ /* 0x0005e2000a800004 */
[----:B-1----:R-:W-:-:S05]  /*37c0*/  IMAD.U32 R0, RZ, RZ, UR5 ;  /* 0x00000005ff007e24 */ /* 0x002fca000f8e00ff */
[----:B------:R2:W-:Y:S01]  /*37d0*/  @P0 ATOMS.AND RZ, [UR4+0x18], R0 ;  /* 0x00001800ffff098c */ /* 0x0005e2000a800004 */
[----:B------:R-:W-:Y:S05]  /*37e0*/  BRA `(.L_x_64) ;  /* 0x0000000000147947 */ /* 0x000fea0003800000 */
.L_x_63:
[----:B------:R-:W-:Y:S02]  /*37f0*/  MOV R2, 0x3810 ;  /* 0x0000381000027802 */ /* 0x000fe40000000f00 */
[----:B---3-5:R-:W-:Y:S05]  /*3800*/  CALL.REL.NOINC `($__internal_0_$__cuda_sm10x_tcgen05_guardrail_trap_col_being_dealloced_not_returned_by_alloc) ;  /* 0x0000005000f87944 */ /* 0x028fea0003c00000 */
[----:B------:R-:W-:Y:S05]  /*3810*/  BRA `(.L_x_64) ;  /* 0x0000000000087947 */ /* 0x000fea0003800000 */
.L_x_62:
[----:B------:R-:W-:Y:S02]  /*3820*/  MOV R2, 0x3840 ;  /* 0x0000384000027802 */ /* 0x000fe40000000f00 */
[----:B---3-5:R-:W-:Y:S05]  /*3830*/  CALL.REL.NOINC `($__internal_2_$__cuda_sm10x_tcgen05_guardrail_trap_unallocated_columns_being_dealloced) ;  /* 0x0000005400047944 */ /* 0x028fea0003c00000 */
.L_x_64:
[----:B------:R-:W-:Y:S01]  /*3840*/  NOP ;  /* 0x0000000000007918 */ /* 0x000fe20000000000 */
[----:B------:R-:W-:Y:S05]  /*3850*/  EXIT ;  /* 0x000000000000794d */ /* 0x000fea0003800000 */
.L_x_46:
[----:B------:R-:W-:-:S09]  /*3860*/  UISETP.NE.OR UP2, UPT, UR8, 0x3, !UP2 ;  /* 0x000000030800788c */ /* 0x000fd2000d745670 */
[----:B------:R-:W-:Y:S05]  /*3870*/  BRA.U UP2, `(.L_x_65) ;  /* 0x0000001102047547 */ /* 0x000fea000b800000 */
[----:B------:R-:W1:Y:S01]  /*3880*/  LDC R0, c[0x0][0xb30] ;  /* 0x0002cc00ff007b82 */ /* 0x000e620000000800 */
[----:B------:R-:W2:Y:S01]  /*3890*/  LDCU.64 UR8, c[0x0][0x888] ;  /* 0x00011100ff0877ac */ /* 0x000ea20008000a00 */
[----:B------:R-:W-:Y:S01]  /*38a0*/  IMAD.MOV.U32 R30, RZ, RZ, 0x1 ;  /* 0x00000001ff1e7424 */ /* 0x000fe200078e00ff */
[----:B------:R-:W-:Y:S01]  /*38b0*/  CS2R R28, SRZ ;  /* 0x00000000001c7805 */ /* 0x000fe2000001ff00 */
[----:B------:R-:W-:Y:S01]  /*38c0*/  IMAD.MOV.U32 R25, RZ, RZ, 0x2000 ;  /* 0x00002000ff197424 */ /* 0x000fe200078e00ff */
[----:B------:R-:W4:Y:S03]  /*38d0*/  LDCU.64 UR4, c[0x0][0x890] ;  /* 0x00011200ff0477ac */ /* 0x000f260008000a00 */
[----:B------:R-:W3:Y:S01]  /*38e0*/  LDC R24, c[0x0][0x370] ;  /* 0x0000dc00ff187b82 */ /* 0x000ee20000000800 */
[----:B------:R-:W-:Y:S01]  /*38f0*/  UMOV UR7, 0x400 ;  /* 0x0000040000077882 */ /* 0x000fe20000000000 */
[----:B------:R-:W-:-:S02]  /*3900*/  UPLOP3.LUT UP1, UPT, UPT, UPT, UPT, 0x40, 0x4 ;  /* 0x000000000004789c */ /* 0x000fc40003f2e870 */
[----:B------:R-:W-:-:S04]  /*3910*/  ULEA UR7, UR37, UR7, 0x18 ;  /* 0x0000000725077291 */ /* 0x000fc8000f8ec0ff */
[----:B------:R-:W3:Y:S01]  /*3920*/  LDC R3, c[0x0][0xb0c] ;  /* 0x0002c300ff037b82 */ /* 0x000ee20000000800 */
[----:B------:R-:W-:Y:S02]  /*3930*/  UIADD3 UR13, UPT, UPT, UR7, 0x38, URZ ;  /* 0x00000038070d7890 */ /* 0x000fe4000fffe0ff */
[----:B--2---:R-:W-:Y:S02]  /*3940*/  UISETP.NE.U32.AND UP2, UPT, UR8, URZ, UPT ;  /* 0x000000ff0800728c */ /* 0x004fe4000bf45070 */
[----:B------:R-:W-:Y:S02]  /*3950*/  UIADD3 UR33, UPT, UPT, UR7, 0x20, URZ ;  /* 0x0000002007217890 */ /* 0x000fe4000fffe0ff */
[----:B----4-:R-:W-:Y:S01]  /*3960*/  UISETP.NE.U32.AND UP3, UPT, UR4, URZ, UPT ;  /* 0x000000ff0400728c */ /* 0x010fe2000bf65070 */
[----:B------:R-:W2:Y:S01]  /*3970*/  LDC R18, c[0x0][0xb20] ;  /* 0x0002c800ff127b82 */ /* 0x000ea20000000800 */
[----:B-1----:R-:W-:Y:S01]  /*3980*/  ISETP.NE.AND P1, PT, R0, 0x1, PT ;  /* 0x000000010000780c */ /* 0x002fe20003f25270 */
[----:B------:R-:W-:-:S02]  /*3990*/  UISETP.NE.AND.EX UP2, UPT, UR9, URZ, UPT, UP2 ;  /* 0x000000ff0900728c */ /* 0x000fc4000bf45320 */
[----:B------:R-:W-:Y:S02]  /*39a0*/  UIADD3 UR25, UPT, UPT, UR7, 0x28, URZ ;  /* 0x0000002807197890 */ /* 0x000fe4000fffe0ff */
[----:B------:R-:W-:Y:S02]  /*39b0*/  UIADD3 UR17, UPT, UPT, UR7, 0x30, URZ ;  /* 0x0000003007117890 */ /* 0x000fe4000fffe0ff */
[----:B-----5:R-:W1:Y:S01]  /*39c0*/  LDC.64 R32, c[0x0][0x348] ;  /* 0x0000d200ff207b82 */ /* 0x020e620000000a00 */
[----:B------:R-:W-:Y:S02]  /*39d0*/  UPRMT UR13, UR37, 0x654, UR13 ;  /* 0x00000654250d7896 */ /* 0x000fe4000800000d */
[----:B------:R-:W-:-:S05]  /*39e0*/  UISETP.NE.AND.EX UP3, UPT, UR5, URZ, UPT, UP3 ;  /* 0x000000ff0500728c */ /* 0x000fca000bf65330 */
[----:B------:R-:W4:Y:S08]  /*39f0*/  LDC.64 R16, c[0x0][0xb10] ;  /* 0x0002c400ff107b82 */ /* 0x000f300000000a00 */
[----:B------:R-:W1:Y:S08]  /*3a00*/  LDC.64 R6, c[0x0][0xb18] ;  /* 0x0002c600ff067b82 */ /* 0x000e700000000a00 */
[----:B------:R-:W1:Y:S08]  /*3a10*/  LDC.64 R4, c[0x0][0xb28] ;  /* 0x0002ca00ff047b82 */ /* 0x000e700000000a00 */
[----:B--23--:R-:W1:Y:S02]  /*3a20*/  LDC R19, c[0x0][0x374] ;  /* 0x0000dd00ff137b82 */ /* 0x00ce640000000800 */
.L_x_76:
[C---:B------:R-:W-:Y:S02]  /*3a30*/  LEA R0, R29.reuse, UR7, 0x3 ;  /* 0x000000071d007c11 */ /* 0x040fe4000f8e18ff */
[----:B------:R-:W-:Y:S02]  /*3a40*/  SHF.L.U32 R2, R28, 0x1f, RZ ;  /* 0x0000001f1c027819 */ /* 0x000fe400000006ff */
[----:B------:R-:W-:Y:S02]  /*3a50*/  LEA R20, R29, UR7, 0x4 ;  /* 0x000000071d147c11 */ /* 0x000fe4000f8e20ff */
[----:B--2---:R-:W2:Y:S02]  /*3a60*/  SYNCS.PHASECHK.TRANS64.TRYWAIT P0, [R0+URZ+0x70], R2 ;  /* 0x00007002000075a7 */ /* 0x004ea400080011ff */
[----:B--2---:R-:W-:Y:S05]  /*3a70*/  @!P0 BRA `(.L_x_66) ;  /* 0x0000004c000c8947 */ /* 0x004fea0003800000 */
.L_x_152:
[----:B------:R-:W-:Y:S01]  /*3a80*/  ISETP.GE.AND P0, PT, R26, 0x1, PT ;  /* 0x000000011a00780c */ /* 0x000fe20003f06270 */
[----:B------:R-:W3:Y:S01]  /*3a90*/  LDS.128 R20, [R20+0x100] ;  /* 0x0001000014147984 */ /* 0x000ee20000000c00 */
[----:B--2---:R-:W-:Y:S01]  /*3aa0*/  VIADD R0, R0, 0x80 ;  /* 0x0000008000007836 */ /* 0x004fe20000000000 */
[----:B------:R-:W-:Y:S01]  /*3ab0*/  @!PT LDS RZ, [RZ] ;  /* 0x00000000fffff984 */ /* 0x000fe20000000800 */
[----:B------:R-:W-:Y:S01]  /*3ac0*/  @!PT LDS RZ, [RZ] ;  /* 0x00000000fffff984 */ /* 0x000fe20000000800 */
[----:B------:R-:W-:Y:S01]  /*3ad0*/  @!PT LDS RZ, [RZ] ;  /* 0x00000000fffff984 */ /* 0x000fe20000000800 */
[----:B------:R-:W-:Y:S01]  /*3ae0*/  @!PT LDS RZ, [RZ] ;  /* 0x00000000fffff984 */ /* 0x000fe20000000800 */
[----:B------:R2:W-:Y:S06]  /*3af0*/  MEMBAR.ALL.CTA ;  /* 0x0000000000007992 */ /* 0x0005ec0000008000 */
[----:B--2---:R-:W2:Y:S01]  /*3b00*/  FENCE.VIEW.ASYNC.S ;  /* 0x00000000000073c6 */ /* 0x004ea20000000000 */
[----:B------:R-:W-:Y:S04]  /*3b10*/  PRMT R0, RZ, 0x654, R0 ;  /* 0x00000654ff007816 */ /* 0x000fe80000000000 */
[----:B--2---:R2:W-:Y:S01]  /*3b20*/  SYNCS.ARRIVE.TRANS64.RED.A1T0 RZ, [R0+URZ], RZ ;  /* 0x000000ff00ff79a7 */ /* 0x0045e200081004ff */
[----:B---3--:R-:W-:Y:S11]  /*3b30*/  LOP3.LUT P3, RZ, R22, 0x1, RZ, 0xc0, !PT ;  /* 0x0000000116ff7812 */ /* 0x008ff6000786c0ff */
[----:B------:R-:W-:Y:S02]  /*3b40*/  @!UPT UIADD3 URZ, UPT, UPT, URZ, URZ, URZ ;  /* 0x000000fffffff290 */ /* 0x000fe4000fffe0ff */
[----:B------:R-:W-:Y:S02]  /*3b50*/  @P3 MOV R11, R20 ;  /* 0x00000014000b3202 */ /* 0x000fe40000000f00 */
[----:B------:R-:W-:Y:S01]  /*3b60*/  @P3 LOP3.LUT R10, R21, 0xffff, RZ, 0xc0, !PT ;  /* 0x0000ffff150a3812 */ /* 0x000fe200078ec0ff */
[----:B--2---:R-:W-:Y:S06]  /*3b70*/  @!P0 BRA `(.L_x_67) ;  /* 0x0000000000a48947 */ /* 0x004fec0003800000 */
[-C--:B-1----:R-:W-:Y:S01]  /*3b80*/  IMAD.HI.U32 R0, R19, R7.reuse, RZ ;  /* 0x0000000713007227 */ /* 0x082fe200078e00ff */
[----:B------:R-:W-:Y:S02]  /*3b90*/  ISETP.NE.AND P0, PT, R6, 0x1, PT ;  /* 0x000000010600780c */ /* 0x000fe40003f05270 */
[----:B------:R-:W-:Y:S01]  /*3ba0*/  ISETP.NE.AND P2, PT, R26, 0x1, PT ;  /* 0x000000011a00780c */ /* 0x000fe20003f45270 */
[----:B----4-:R-:W-:Y:S01]  /*3bb0*/  IMAD.HI.U32 R9, R24, R16, RZ ;  /* 0x0000001018097227 */ /* 0x010fe200078e00ff */
[----:B------:R-:W-:Y:S02]  /*3bc0*/  SHF.R.U32.HI R0, RZ, R18, R0 ;  /* 0x00000012ff007219 */ /* 0x000fe40000011600 */
[----:B------:R-:W-:Y:S01]  /*3bd0*/  ISETP.NE.AND P4, PT, R3, 0x1, PT ;  /* 0x000000010300780c */ /* 0x000fe20003f85270 */
[----:B------:R-:W-:Y:S01]  /*3be0*/  IMAD.HI.U32 R13, R10, R7, RZ ;  /* 0x000000070a0d7227 */ /* 0x000fe200078e00ff */
[----:B------:R-:W-:Y:S02]  /*3bf0*/  SHF.R.U32.HI R9, RZ, R17, R9 ;  /* 0x00000011ff097219 */ /* 0x000fe40000011609 */
[----:B------:R-:W-:Y:S01]  /*3c00*/  SEL R0, R19, R0, !P0 ;  /* 0x0000000013007207 */ /* 0x000fe20004000000 */
[----:B------:R-:W-:Y:S01]  /*3c10*/  IMAD.HI.U32 R12, R11, R16, RZ ;  /* 0x000000100b0c7227 */ /* 0x000fe200078e00ff */
[----:B------:R-:W-:Y:S03]  /*3c20*/  SEL R9, R24, R9, !P4 ;  /* 0x0000000918097207 */ /* 0x000fe60006000000 */
[-C--:B------:R-:W-:Y:S01]  /*3c30*/  IMAD.HI.U32 R8, R0, R4.reuse, RZ ;  /* 0x0000000400087227 */ /* 0x080fe200078e00ff */
[----:B------:R-:W-:Y:S03]  /*3c40*/  SHF.R.U32.HI R12, RZ, R17, R12 ;  /* 0x00000011ff0c7219 */ /* 0x000fe6000001160c */
[----:B------:R-:W-:Y:S01]  /*3c50*/  IMAD.HI.U32 R2, R9, R4, RZ ;  /* 0x0000000409027227 */ /* 0x000fe200078e00ff */
[-C--:B------:R-:W-:Y:S02]  /*3c60*/  @P2 SHF.R.U32.HI R0, RZ, R5.reuse, R8 ;  /* 0x00000005ff002219 */ /* 0x080fe40000011608 */
[----:B------:R-:W-:Y:S02]  /*3c70*/  SHF.R.U32.HI R8, RZ, R18, R13 ;  /* 0x00000012ff087219 */ /* 0x000fe4000001160d */
[----:B------:R-:W-:Y:S01]  /*3c80*/  @P2 SHF.R.U32.HI R9, RZ, R5, R2 ;  /* 0x00000005ff092219 */ /* 0x000fe20000011602 */
[----:B------:R-:W-:Y:S01]  /*3c90*/  IMAD R0, R26, R0, RZ ;  /* 0x000000001a007224 */ /* 0x000fe200078e02ff */
[----:B------:R-:W-:Y:S02]  /*3ca0*/  SEL R8, R10, R8, !P0 ;  /* 0x000000080a087207 */ /* 0x000fe40004000000 */
[----:B------:R-:W-:Y:S01]  /*3cb0*/  SEL R2, R11, R12, !P4 ;  /* 0x0000000c0b027207 */ /* 0x000fe20006000000 */
[----:B------:R-:W-:Y:S01]  /*3cc0*/  IMAD R12, R26, R9, RZ ;  /* 0x000000091a0c7224 */ /* 0x000fe200078e02ff */
[C---:B------:R-:W-:Y:S01]  /*3cd0*/  ISETP.GE.AND P0, PT, R8.reuse, R0, PT ;  /* 0x000000000800720c */ /* 0x040fe20003f06270 */
[----:B------:R-:W-:Y:S03]  /*3ce0*/  IMAD.HI.U32 R0, R8, R4, RZ ;  /* 0x0000000408007227 */ /* 0x000fe600078e00ff */
[----:B------:R-:W-:Y:S02]  /*3cf0*/  ISETP.GE.OR P0, PT, R2, R12, P0 ;  /* 0x0000000c0200720c */ /* 0x000fe40000706670 */
[-C--:B------:R-:W-:Y:S04]  /*3d00*/  SHF.R.U32.HI R0, RZ, R5.reuse, R0 ;  /* 0x00000005ff007219 */ /* 0x080fe80000011600 */
[----:B------:R-:W-:Y:S05]  /*3d10*/  SEL R13, R8, R0, !P2 ;  /* 0x00000000080d7207 */ /* 0x000fea0005000000 */
[----:B------:R-:W-:Y:S02]  /*3d20*/  IMAD.MOV R12, RZ, RZ, -R13 ;  /* 0x000000ffff0c7224 */ /* 0x000fe400078e0a0d */
[----:B------:R-:W-:Y:S04]  /*3d30*/  @!P0 IMAD.HI.U32 R0, R2, R4, RZ ;  /* 0x0000000402008227 */ /* 0x000fe800078e00ff */
[----:B------:R-:W-:Y:S01]  /*3d40*/  IMAD R12, R26, R12, R8 ;  /* 0x0000000c1a0c7224 */ /* 0x000fe200078e0208 */
[----:B------:R-:W-:Y:S04]  /*3d50*/  @!P0 SHF.R.U32.HI R0, RZ, R5, R0 ;  /* 0x00000005ff008219 */ /* 0x000fe80000011600 */
[----:B------:R-:W-:Y:S04]  /*3d60*/  @!P0 SEL R0, R2, R0, !P2 ;  /* 0x0000000002008207 */ /* 0x000fe80005000000 */
[----:B------:R-:W-:Y:S01]  /*3d70*/  @!P0 IADD3 R13, PT, PT, R13, -R0, RZ ;  /* 0x800000000d0d8210 */ /* 0x000fe20007ffe0ff */
[----:B------:R-:W-:Y:S01]  /*3d80*/  @!P0 IMAD R0, R9, R12, R0 ;  /* 0x0000000c09008224 */ /* 0x000fe200078e0200 */
[----:B------:R-:W-:Y:S01]  /*3d90*/  IADD3 R9, PT, PT, -R8, RZ, RZ ;  /* 0x000000ff08097210 */ /* 0x000fe20007ffe1ff */
[--C-:B------:R-:W-:Y:S02]  /*3da0*/  IMAD.MOV R12, RZ, RZ, -R2.reuse ;  /* 0x000000ffff0c7224 */ /* 0x100fe400078e0a02 */
[----:B------:R-:W-:Y:S02]  /*3db0*/  @!P0 IMAD R8, R13, R26, R2 ;  /* 0x0000001a0d088224 */ /* 0x000fe400078e0202 */
[----:B------:R-:W-:Y:S02]  /*3dc0*/  @!P0 IMAD.MOV.U32 R2, RZ, RZ, R0 ;  /* 0x000000ffff028224 */ /* 0x000fe400078e0000 */
[----:B------:R-:W-:Y:S02]  /*3dd0*/  IMAD R11, R3, R12, R11 ;  /* 0x0000000c030b7224 */ /* 0x000fe400078e020b */
[----:B------:R-:W-:Y:S02]  /*3de0*/  IMAD R10, R6, R9, R10 ;  /* 0x00000009060a7224 */ /* 0x000fe400078e020a */
[----:B------:R-:W-:Y:S02]  /*3df0*/  IMAD R11, R2, R3, R11 ;  /* 0x00000003020b7224 */ /* 0x000fe400078e020b */
[----:B------:R-:W-:Y:S02]  /*3e00*/  IMAD R10, R8, R6, R10 ;  /* 0x00000006080a7224 */ /* 0x000fe400078e020a */
.L_x_67:
[----:B------:R-:W-:Y:S05]  /*3e10*/  BRA.U UP1, `(.L_x_68) ;  /* 0x0000000101107547 */ /* 0x000fea000b800000 */
[----:B------:R-:W-:Y:S04]  /*3e20*/  MOV R2, UR6 ;  /* 0x0000000600027c02 */ /* 0x000fe80008000f00 */
[----:B------:R-:W-:Y:S04]  /*3e30*/  SHF.L.U32 R2, R2, 0x1f, RZ ;  /* 0x0000001f02027819 */ /* 0x000fe800000006ff */
[----:B------:R-:W2:Y:S02]  /*3e40*/  SYNCS.PHASECHK.TRANS64.TRYWAIT P0, [UR7+0x68], R2 ;  /* 0x00006802ff0075a7 */ /* 0x000ea40008001107 */
[----:B--2---:R-:W-:Y:S05]  /*3e50*/  @!P0 BRA `(.L_x_69) ;  /* 0x0000004800288947 */ /* 0x004fea0003800000 */
.L_x_68:
[----:B------:R-:W-:Y:S02]  /*3e60*/  R2UR UR35, R15 ;  /* 0x000000000f2372ca */ /* 0x000fe400000e0000 */
[----:B------:R-:W-:Y:S02]  /*3e70*/  R2UR UR34, R14 ;  /* 0x000000000e2272ca */ /* 0x000fe400000e0000 */
[----:B------:R-:W-:Y:S02]  /*3e80*/  ISETP.NE.U32.AND P2, PT, RZ, UR4, PT ;  /* 0x00000004ff007c0c */ /* 0x000fe4000bf45070 */
[----:B------:R-:W-:Y:S02]  /*3e90*/  SHF.L.U32 R14, R30, 0x1f, RZ ;  /* 0x0000001f1e0e7819 */ /* 0x000fe400000006ff */
[----:B------:R-:W-:Y:S05]  /*3ea0*/  ISETP.NE.AND.EX P2, PT, RZ, UR5, PT, P2 ;  /* 0x00000005ff007c0c */ /* 0x000fea000bf45320 */
[----:B------:R-:W-:Y:S02]  /*3eb0*/  USHF.L.U32 UR35, UR35, 0x6, URZ ;  /* 0x0000000623237899 */ /* 0x000fe400080006ff */
[----:B------:R-:W-:Y:S01]  /*3ec0*/  USHF.L.U32 UR34, UR34, 0x7, URZ ;  /* 0x0000000722227899 */ /* 0x000fe200080006ff */
[----:B------:R-:W-:Y:S11]  /*3ed0*/  BRA.U !UP3, `(.L_x_70) ;  /* 0x000000010b347547 */ /* 0x000ff6000b800000 */
[----:B------:R-:W-:Y:S01]  /*3ee0*/  UPLOP3.LUT UP0, UPT, UPT, UPT, UP2, 0x80, 0x8 ;  /* 0x000000000008789c */ /* 0x000fe20003f0f020 */
[----:B--2---:R-:W-:Y:S02]  /*3ef0*/  HFMA2 R0, -RZ, RZ, 0, 5.9604644775390625e-08 ;  /* 0x00000001ff007431 */ /* 0x004fe400000001ff */
[----:B------:R-:W-:Y:S03]  /*3f00*/  IMAD.MOV.U32 R64, RZ, RZ, 0x1 ;  /* 0x00000001ff407424 */ /* 0x000fe600078e00ff */
[----:B------:R-:W-:Y:S05]  /*3f10*/  PLOP3.LUT P0, PT, PT, PT, UP0, 0x80, 0x8 ;  /* 0x000000000008781c */ /* 0x000fea0003f0f008 */
[----:B------:R-:W2:Y:S01]  /*3f20*/  @UP0 LDCU.64 UR10, c[0x0][0x888] ;  /* 0x00011100ff0a07ac */ /* 0x000ea20008000a00 */
[----:B------:R-:W-:Y:S07]  /*3f30*/  @UP0 UIMAD UR8, UR36, UR4, URZ ;  /* 0x00000004240802a4 */ /* 0x000fee000f8e02ff */
[----:B------:R-:W-:Y:S01]  /*3f40*/  @!P0 PRMT R64, R0, 0x7610, R64 ;  /* 0x0000761000408816 */ /* 0x000fe20000000040 */
[----:B--2---:R-:W-:Y:S03]  /*3f50*/  @UP0 UIMAD.WIDE UR10, UR8, 0x4, UR10 ;  /* 0x00000004080a08a5 */ /* 0x004fe6000f8e020a */
[----:B------:R-:W2:Y:S03]  /*3f60*/  @!UP0 LDCU UR8, c[0x0][0x880] ;  /* 0x00011000ff0887ac */ /* 0x000ea60008000800 */
[----:B------:R-:W-:Y:S01]  /*3f70*/  IMAD.U32 R8, RZ, RZ, UR10 ;  /* 0x0000000aff087e24 */ /* 0x000fe2000f8e00ff */
[----:B------:R-:W-:Y:S05]  /*3f80*/  MOV R9, UR11 ;  /* 0x0000000b00097c02 */ /* 0x000fea0008000f00 */
[----:B------:R3:W5:Y:S02]  /*3f90*/  @P0 LDG.E R35, desc[UR46][R8.64] ;  /* 0x0000002e08230981 */ /* 0x000764000c1e1900 */
[----:B--23--:R-:W-:Y:S07]  /*3fa0*/  @!P0 IMAD.U32 R35, RZ, RZ, UR8 ;  /* 0x00000008ff238e24 */ /* 0x00cfee000f8e00ff */
.L_x_70:
[----:B-----5:R-:W-:Y:S01]  /*3fb0*/  @!P2 FSETP.EQ.AND P0, PT, R35, RZ, PT ;  /* 0x000000ff2300a20b */ /* 0x020fe20003f02000 */
[----:B------:R-:W-:Y:S01]  /*3fc0*/  @!UPT UIADD3 URZ, UPT, UPT, URZ, URZ, URZ ;  /* 0x000000fffffff290 */ /* 0x000fe2000fffe0ff */
[----:B------:R-:W-:Y:S11]  /*3fd0*/  @!P2 BRA `(.L_x_71) ;  /* 0x000000000014a947 */ /* 0x000ff60003800000 */
[----:B------:R-:W-:Y:S02]  /*3fe0*/  LOP3.LUT P2, RZ, R64, 0xff, RZ, 0xc0, !PT ;  /* 0x000000ff40ff7812 */ /* 0x000fe4000784c0ff */
[----:B------:R-:W-:Y:S04]  /*3ff0*/  PLOP3.LUT P0, PT, PT, PT, UP0, 0x80, 0x8 ;  /* 0x000000000008781c */ /* 0x000fe80003f0f008 */
[----:B------:R-:W-:Y:S07]  /*4000*/  PLOP3.LUT P0, PT, P0, PT, PT, 0x8, 0x80 ;  /* 0x000000000080781c */ /* 0x000fee000070e170 */
[----:B------:R-:W-:Y:S11]  /*4010*/  @P2 FSETP.EQ.AND P0, PT, R35, RZ, PT ;  /* 0x000000ff2300220b */ /* 0x000ff60003f02000 */
[----:B------:R-:W-:Y:S02]  /*4020*/  @!UPT UIADD3 URZ, UPT, UPT, URZ, URZ, URZ ;  /* 0x000000fffffff290 */ /* 0x000fe4000fffe0ff */
.L_x_71:
[----:B------:R-:W3:Y:S01]  /*4030*/  SYNCS.PHASECHK.TRANS64.TRYWAIT P2, [UR7+0x40], R14 ;  /* 0x0000400eff0075a7 */ /* 0x000ee20008041107 */
[----:B------:R-:W-:Y:S04]  /*4040*/  ELECT P4, URZ, PT ;  /* 0x0000000000ff782f */ /* 0x000fe80003880000 */
[----:B------:R-:W-:Y:S11]  /*4050*/  PLOP3.LUT P4, PT, P0, P4, PT, 0xf2, 0x2f ;  /* 0x00000000002f781c */ /* 0x000ff60000789e72 */
[----:B------:R-:W-:Y:S02]  /*4060*/  @!UPT UIADD3 URZ, UPT, UPT, URZ, URZ, URZ ;  /* 0x000000fffffff290 */ /* 0x000fe4000fffe0ff */
[----:B-1----:R-:W-:Y:S05]  /*4070*/  @!P4 IADD3 R8, P0, PT, R32, 0x580, RZ ;  /* 0x000005802008c810 */ /* 0x002fea0007f1e0ff */
[----:B--2---:R-:W-:Y:S01]  /*4080*/  @!P4 IMAD.X R2, RZ, RZ, R33, P0 ;  /* 0x000000ffff02c224 */ /* 0x004fe200000e0621 */
[----:B---3--:R-:W-:Y:S07]  /*4090*/  @!P2 BRA `(.L_x_72) ;  /* 0x0000004400b0a947 */ /* 0x008fee0003800000 */
.L_x_155:
[----:B------:R-:W-:Y:S01]  /*40a0*/  @!P4 R2UR UR8, R2 ;  /* 0x000000000208c2ca */ /* 0x000fe200000e0000 */
[----:B------:R-:W-:Y:S01]  /*40b0*/  VOTEU.ALL UP1, P4 ;  /* 0x0000000000ff7886 */ /* 0x000fe20002020000 */
[----:B------:R-:W-:Y:S01]  /*40c0*/  @!P4 R2UR UR9, R8 ;  /* 0x000000000809c2ca */ /* 0x000fe200000e0000 */
[----:B-1----:R-:W-:Y:S01]  /*40d0*/  @!P4 IMAD.MOV.U32 R0, RZ, RZ, 0x2000 ;  /* 0x00002000ff00c424 */ /* 0x002fe200078e00ff */
[----:B------:R-:W-:Y:S01]  /*40e0*/  UMOV UR10, 0x0 ;  /* 0x00000000000a7882 */ /* 0x000fe20000000000 */
[----:B------:R-:W-:Y:S01]  /*40f0*/  UMOV UR11, 0x10000000 ;  /* 0x10000000000b7882 */ /* 0x000fe20000000000 */
[----:B------:R-:W-:Y:S01]  /*4100*/  @!UP1 UIADD3 UR32, UPT, UPT, UR7, 0x400, URZ ;  /* 0x0000040007209890 */ /* 0x000fe2000fffe0ff */
[----:B------:R-:W-:Y:S06]  /*4110*/  VOTEU.ALL UP1, P4 ;  /* 0x0000000000ff7886 */ /* 0x000fec0002020000 */
[----:B------:R-:W-:Y:S01]  /*4120*/  IMAD.U32 R9, RZ, RZ, UR8 ;  /* 0x00000008ff097e24 */ /* 0x000fe2000f8e00ff */
[----:B------:R-:W-:Y:S01]  /*4130*/  UPRMT UR8, UR37, 0x654, UR33 ;  /* 0x0000065425087896 */ /* 0x000fe20008000021 */
[----:B------:R-:W-:Y:S03]  /*4140*/  IMAD.U32 R8, RZ, RZ, UR9 ;  /* 0x00000009ff087e24 */ /* 0x000fe6000f8e00ff */
[----:B------:R-:W-:Y:S02]  /*4150*/  @!P4 R2UR UR15, R9 ;  /* 0x00000000090fc2ca */ /* 0x000fe400000e0000 */
[----:B------:R-:W-:Y:S02]  /*4160*/  @!P4 R2UR UR14, R8 ;  /* 0x00000000080ec2ca */ /* 0x000fe400000e0000 */
[----:B------:R-:W-:Y:S05]  /*4170*/  @!P4 IADD3 R8, P0, PT, R32, 0x580, RZ ;  /* 0x000005802008c810 */ /* 0x000fea0007f1e0ff */
[----:B------:R-:W-:Y:S06]  /*4180*/  @!P4 IMAD.X R2, RZ, RZ, R33, P0 ;  /* 0x000000ffff02c224 */ /* 0x000fec00000e0621 */
[----:B------:R1:W-:Y:S01]  /*4190*/  @!UP1 UTMALDG.3D [UR32], [UR14], desc[UR10] ;  /* 0x00000a200e0095b4 */ /* 0x0003e20008011000 */
[----:B------:R1:W-:Y:S01]  /*41a0*/  @!P4 SYNCS.ARRIVE.TRANS64.RED.A0TR RZ, [UR7+0x20], R0 ;  /* 0x00002000ffffc9a7 */ /* 0x0003e20008300407 */
[----:B------:R-:W-:Y:S01]  /*41b0*/  SYNCS.ARRIVE.TRANS64.RED.A1T0 RZ, [UR8], RZ ;  /* 0x000000ffffff79a7 */ /* 0x000fe20008100408 */
[----:B------:R-:W2:Y:S02]  /*41c0*/  SYNCS.PHASECHK.TRANS64.TRYWAIT P2, [UR7+0x48], R14 ;  /* 0x0000480eff0075a7 */ /* 0x000ea40008041107 */
[----:B-12---:R-:W-:Y:S05]  /*41d0*/  @!P2 BRA `(.L_x_73) ;  /* 0x000000440078a947 */ /* 0x006fea0003800000 */
.L_x_157:
[----:B------:R-:W-:Y:S01]  /*41e0*/  @!P4 R2UR UR8, R2 ;  /* 0x000000000208c2ca */ /* 0x000fe200000e0000 */
[----:B------:R-:W-:Y:S01]  /*41f0*/  VOTEU.ALL UP1, P4 ;  /* 0x0000000000ff7886 */ /* 0x000fe20002020000 */
[----:B------:R-:W-:Y:S01]  /*4200*/  @!P4 R2UR UR9, R8 ;  /* 0x000000000809c2ca */ /* 0x000fe200000e0000 */
[----:B-1----:R-:W-:Y:S01]  /*4210*/  @!P4 IMAD.MOV.U32 R0, RZ, RZ, 0x2000 ;  /* 0x00002000ff00c424 */ /* 0x002fe200078e00ff */
[----:B------:R-:W-:Y:S01]  /*4220*/  UMOV UR10, 0x0 ;  /* 0x00000000000a7882 */ /* 0x000fe20000000000 */
[----:B------:R-:W-:Y:S01]  /*4230*/  UMOV UR11, 0x10000000 ;  /* 0x10000000000b7882 */ /* 0x000fe20000000000 */
[----:B------:R-:W-:Y:S02]  /*4240*/  @!UP1 UIADD3 UR26, UPT, UPT, UR34, 0x20, URZ ;  /* 0x00000020221a9890 */ /* 0x000fe4000fffe0ff */
[----:B------:R-:W-:Y:S01]  /*4250*/  @!UP1 UIADD3 UR24, UPT, UPT, UR7, 0x2400, URZ ;  /* 0x0000240007189890 */ /* 0x000fe2000fffe0ff */
[----:B------:R-:W-:Y:S01]  /*4260*/  VOTEU.ALL UP1, P4 ;  /* 0x0000000000ff7886 */ /* 0x000fe20002020000 */
[----:B------:R-:W-:Y:S01]  /*4270*/  UMOV UR27, UR35 ;  /* 0x00000023001b7c82 */ /* 0x000fe20008000000 */
[----:B------:R-:W-:Y:S02]  /*4280*/  UMOV UR28, UR36 ;  /* 0x00000024001c7c82 */ /* 0x000fe40008000000 */
        /* <DEDUP_REMOVED lines=12> */
.L_x_159:
[----:B------:R-:W2:Y:S01]  /*4350*/  LDC.64 R12, c[0x0][0xb18] ;  /* 0x0002c600ff0c7b82 */ /* 0x000ea20000000a00 */
[----:B------:R-:W-:Y:S01]  /*4360*/  @!P4 R2UR UR8, R2 ;  /* 0x000000000208c2ca */ /* 0x000fe200000e0000 */
[----:B------:R-:W-:Y:S01]  /*4370*/  VOTEU.ALL UP1, P4 ;  /* 0x0000000000ff7886 */ /* 0x000fe20002020000 */
[----:B------:R-:W-:Y:S01]  /*4380*/  @!P4 R2UR UR9, R8 ;  /* 0x000000000809c2ca */ /* 0x000fe200000e0000 */
[----:B-1----:R-:W-:Y:S01]  /*4390*/  @!P4 IMAD.MOV.U32 R0, RZ, RZ, 0x2000 ;  /* 0x00002000ff00c424 */ /* 0x002fe200078e00ff */
[----:B------:R-:W-:Y:S03]  /*43a0*/  UMOV UR10, 0x0 ;  /* 0x00000000000a7882 */ /* 0x000fe60000000000 */
[----:B------:R-:W1:Y:S01]  /*43b0*/  @!P1 LDC R2, c[0x0][0xb0c] ;  /* 0x0002c300ff029b82 */ /* 0x000e620000000800 */
[----:B------:R-:W-:Y:S01]  /*43c0*/  @!UP1 UIADD3 UR18, UPT, UPT, UR34, 0x40, URZ ;  /* 0x0000004022129890 */ /* 0x000fe2000fffe0ff */
[----:B------:R-:W-:Y:S01]  /*43d0*/  @P3 SHF.R.U32.HI R27, RZ, 0x10, R21 ;  /* 0x00000010ff1b3819 */ /* 0x000fe20000011615 */
[----:B------:R-:W-:Y:S01]  /*43e0*/  @!UP1 UIADD3 UR16, UPT, UPT, UR7, 0x4400, URZ ;  /* 0x0000440007109890 */ /* 0x000fe2000fffe0ff */
[----:B------:R-:W-:Y:S01]  /*43f0*/  VIADD R29, R29, 0x1 ;  /* 0x000000011d1d7836 */ /* 0x000fe20000000000 */
[----:B------:R-:W-:Y:S01]  /*4400*/  VOTEU.ALL UP1, P4 ;  /* 0x0000000000ff7886 */ /* 0x000fe20002020000 */
[----:B------:R-:W-:Y:S01]  /*4410*/  UMOV UR11, 0x10000000 ;  /* 0x10000000000b7882 */ /* 0x000fe20000000000 */
[----:B------:R-:W-:Y:S01]  /*4420*/  UMOV UR19, UR35 ;  /* 0x0000002300137c82 */ /* 0x000fe20008000000 */
[----:B------:R-:W-:Y:S01]  /*4430*/  IMAD.U32 R9, RZ, RZ, UR8 ;  /* 0x00000008ff097e24 */ /* 0x000fe2000f8e00ff */
[----:B------:R-:W-:Y:S01]  /*4440*/  UMOV UR20, UR36 ;  /* 0x0000002400147c82 */ /* 0x000fe20008000000 */
[----:B------:R-:W-:Y:S01]  /*4450*/  IMAD.U32 R8, RZ, RZ, UR9 ;  /* 0x00000009ff087e24 */ /* 0x000fe2000f8e00ff */
[----:B------:R-:W-:Y:S02]  /*4460*/  UPRMT UR8, UR37, 0x654, UR17 ;  /* 0x0000065425087896 */ /* 0x000fe40008000011 */
[----:B------:R-:W-:Y:S02]  /*4470*/  @!P4 R2UR UR15, R9 ;  /* 0x00000000090fc2ca */ /* 0x000fe400000e0000 */
[----:B------:R-:W-:Y:S02]  /*4480*/  @!P4 R2UR UR14, R8 ;  /* 0x00000000080ec2ca */ /* 0x000fe400000e0000 */
[----:B------:R-:W3:Y:S11]  /*4490*/  LDC.64 R8, c[0x0][0xb10] ;  /* 0x0002c400ff087b82 */ /* 0x000ef60000000a00 */
[----:B------:R1:W-:Y:S01]  /*44a0*/  @!UP1 UTMALDG.3D [UR16], [UR14], desc[UR10] ;  /* 0x00000a100e0095b4 */ /* 0x0003e20008011000 */
[----:B------:R5:W-:Y:S01]  /*44b0*/  @!P4 SYNCS.ARRIVE.TRANS64.RED.A0TR RZ, [UR7+0x30], R0 ;  /* 0x00003000ffffc9a7 */ /* 0x000be20008300407 */
[C---:B---3--:R-:W-:Y:S01]  /*44c0*/  @!P1 IMAD.HI.U32 R8, R11.reuse, R8, RZ ;  /* 0x000000080b089227 */ /* 0x048fe200078e00ff */
[----:B--2---:R-:W-:Y:S02]  /*44d0*/  @!P1 ISETP.NE.AND P0, PT, R12, 0x1, PT ;  /* 0x000000010c00980c */ /* 0x004fe40003f05270 */
[----:B-1----:R-:W-:Y:S01]  /*44e0*/  @!P1 ISETP.NE.AND P2, PT, R2, 0x1, PT ;  /* 0x000000010200980c */ /* 0x002fe20003f45270 */
[----:B------:R-:W-:Y:S01]  /*44f0*/  SYNCS.ARRIVE.TRANS64.RED.A1T0 RZ, [UR8], RZ ;  /* 0x000000ffffff79a7 */ /* 0x000fe20008100408 */
[C---:B------:R-:W-:Y:S01]  /*4500*/  @!P1 IMAD.HI.U32 R13, R10.reuse, R13, RZ ;  /* 0x0000000d0a0d9227 */ /* 0x040fe200078e00ff */
[----:B------:R-:W-:Y:S04]  /*4510*/  @!P1 SHF.R.U32.HI R8, RZ, R9, R8 ;  /* 0x00000009ff089219 */ /* 0x000fe80000011608 */
[----:B------:R-:W-:Y:S01]  /*4520*/  @!P1 SEL R8, R11, R8, !P2 ;  /* 0x000000080b089207 */ /* 0x000fe20005000000 */
[----:B------:R-:W1:Y:S01]  /*4530*/  SYNCS.PHASECHK.TRANS64.TRYWAIT P5, [UR7+0x58], R14 ;  /* 0x0000580eff0075a7 */ /* 0x000e6200080a1107 */
[----:B-----5:R-:W2:Y:S02]  /*4540*/  @!P1 LDC R0, c[0x0][0xb20] ;  /* 0x0002c800ff009b82 */ /* 0x020ea40000000800 */
[----:B--2---:R-:W-:Y:S04]  /*4550*/  @!P1 SHF.R.U32.HI R0, RZ, R0, R13 ;  /* 0x00000000ff009219 */ /* 0x004fe8000001160d */
[----:B------:R-:W-:Y:S05]  /*4560*/  @!P1 SEL R9, R10, R0, !P0 ;  /* 0x000000000a099207 */ /* 0x000fea0004000000 */
[----:B------:R-:W-:Y:S02]  /*4570*/  @!P1 IMAD.IADD R0, R9, 0x1, -R8 ;  /* 0x0000000109009824 */ /* 0x000fe400078e0a08 */
[----:B------:R-:W-:Y:S02]  /*4580*/  @!P1 IMAD.IADD R8, R8, 0x1, -R9 ;  /* 0x0000000108089824 */ /* 0x000fe400078e0a09 */
[----:B------:R-:W-:Y:S02]  /*4590*/  @!P1 IMAD R11, R0, R2, R11 ;  /* 0x00000002000b9224 */ /* 0x000fe400078e020b */
[----:B------:R-:W-:Y:S01]  /*45a0*/  @!P1 IMAD R10, R8, R12, R10 ;  /* 0x0000000c080a9224 */ /* 0x000fe200078e020a */
[----:B-1----:R-:W-:Y:S06]  /*45b0*/  @!P5 BRA `(.L_x_75) ;  /* 0x0000004000b0d947 */ /* 0x002fec0003800000 */
.L_x_161:
[----:B------:R-:W-:Y:S01]  /*45c0*/  @!P4 IADD3 R2, P0, PT, R32, 0x580, RZ ;  /* 0x000005802002c810 */ /* 0x000fe20007f1e0ff */
[----:B------:R-:W-:Y:S01]  /*45d0*/  VOTEU.ALL UP1, P4 ;  /* 0x0000000000ff7886 */ /* 0x000fe20002020000 */
[----:B------:R-:W-:Y:S01]  /*45e0*/  UMOV UR18, 0x0 ;  /* 0x0000000000127882 */ /* 0x000fe20000000000 */
[----:B------:R-:W-:Y:S01]  /*45f0*/  UMOV UR19, 0x10000000 ;  /* 0x1000000000137882 */ /* 0x000fe20000000000 */
[----:B------:R-:W-:Y:S01]  /*4600*/  @!P4 R2UR UR9, R2 ;  /* 0x000000000209c2ca */ /* 0x000fe200000e0000 */
[----:B-1----:R-:W-:Y:S01]  /*4610*/  @!P4 IMAD.X R0, RZ, RZ, R33, P0 ;  /* 0x000000ffff00c224 */ /* 0x002fe200000e0621 */
[----:B------:R-:W-:Y:S01]  /*4620*/  @!UP1 UIADD3 UR10, UPT, UPT, UR34, 0x60, URZ ;  /* 0x00000060220a9890 */ /* 0x000fe2000fffe0ff */
[----:B------:R-:W-:Y:S01]  /*4630*/  ISETP.NE.AND P0, PT, R29, 0x2, PT ;  /* 0x000000021d00780c */ /* 0x000fe20003f05270 */
[----:B------:R-:W-:Y:S01]  /*4640*/  UMOV UR11, UR35 ;  /* 0x00000023000b7c82 */ /* 0x000fe20008000000 */
[----:B------:R-:W-:Y:S01]  /*4650*/  UMOV UR12, UR36 ;  /* 0x00000024000c7c82 */ /* 0x000fe20008000000 */
[----:B------:R-:W-:Y:S01]  /*4660*/  @!P4 R2UR UR8, R0 ;  /* 0x000000000008c2ca */ /* 0x000fe200000e0000 */
[----:B------:R-:W-:Y:S01]  /*4670*/  IMAD.IADD R14, R10, 0x1, R62 ;  /* 0x000000010a0e7824 */ /* 0x000fe200078e023e */
[----:B------:R-:W-:Y:S01]  /*4680*/  @P3 R2UR UR36, R27 ;  /* 0x000000001b2432ca */ /* 0x000fe200000e0000 */
[----:B------:R-:W-:Y:S01]  /*4690*/  IMAD.IADD R15, R11, 0x1, R63 ;  /* 0x000000010b0f7824 */ /* 0x000fe200078e023f */
[----:B------:R-:W-:Y:S02]  /*46a0*/  SEL R0, RZ, 0x1, P0 ;  /* 0x00000001ff007807 */ /* 0x000fe40000000000 */
[----:B------:R-:W-:Y:S01]  /*46b0*/  LOP3.LUT R30, R30, 0x1, RZ, 0x3c, !PT ;  /* 0x000000011e1e7812 */ /* 0x000fe200078e3cff */
[----:B------:R-:W-:Y:S01]  /*46c0*/  IMAD.U32 R8, RZ, RZ, UR9 ;  /* 0x00000009ff087e24 */ /* 0x000fe2000f8e00ff */
[----:B------:R-:W-:Y:S01]  /*46d0*/  @!UP1 UIADD3 UR9, UPT, UPT, UR7, 0x38, URZ ;  /* 0x0000003807099890 */ /* 0x000fe2000fffe0ff */
[----:B------:R-:W-:Y:S02]  /*46e0*/  LOP3.LUT R28, R28, R0, RZ, 0x3c, !PT ;  /* 0x000000001c1c7212 */ /* 0x000fe400078e3cff */
[----:B------:R-:W-:Y:S02]  /*46f0*/  SEL R29, R29, RZ, P0 ;  /* 0x000000ff1d1d7207 */ /* 0x000fe40000000000 */
[----:B------:R-:W-:Y:S01]  /*4700*/  IMAD.U32 R9, RZ, RZ, UR8 ;  /* 0x00000008ff097e24 */ /* 0x000fe2000f8e00ff */
[----:B------:R-:W-:Y:S01]  /*4710*/  @!P4 R2UR UR14, R8 ;  /* 0x00000000080ec2ca */ /* 0x000fe200000e0000 */
[----:B------:R-:W-:Y:S01]  /*4720*/  @!UP1 UIADD3 UR8, UPT, UPT, UR7, 0x6400, URZ ;  /* 0x0000640007089890 */ /* 0x000fe2000fffe0ff */
[----:B------:R-:W-:Y:S02]  /*4730*/  VOTEU.ALL UP1, P4 ;  /* 0x0000000000ff7886 */ /* 0x000fe40002020000 */
[----:B------:R-:W-:Y:S11]  /*4740*/  @!P4 R2UR UR15, R9 ;  /* 0x00000000090fc2ca */ /* 0x000ff600000e0000 */
[----:B------:R-:W-:Y:S02]  /*4750*/  @!UPT UIADD3 URZ, UPT, UPT, URZ, URZ, URZ ;  /* 0x000000fffffff290 */ /* 0x000fe4000fffe0ff */
[----:B------:R2:W-:Y:S01]  /*4760*/  @!UP1 UTMALDG.3D [UR8], [UR14], desc[UR18] ;  /* 0x000012080e0095b4 */ /* 0x0005e20008011000 */
[----:B------:R2:W-:Y:S01]  /*4770*/  @!P4 SYNCS.ARRIVE.TRANS64.RED.A0TR RZ, [UR7+0x38], R25 ;  /* 0x00003819ffffc9a7 */ /* 0x0005e20008300407 */
[----:B------:R-:W-:Y:S01]  /*4780*/  UPLOP3.LUT UP1, UPT, UPT, UPT, UPT, 0x80, 0x8 ;  /* 0x000000000008789c */ /* 0x000fe20003f2f070 */
[----:B------:R-:W-:Y:S01]  /*4790*/  SYNCS.ARRIVE.TRANS64.RED.A1T0 RZ, [UR13], RZ ;  /* 0x000000ffffff79a7 */ /* 0x000fe2000810040d */
[----:B------:R-:W-:Y:S09]  /*47a0*/  @P3 BRA `(.L_x_76) ;  /* 0xfffffff000a03947 */ /* 0x000ff2000383ffff */
[----:B------:R-:W-:-:S04]  /*47b0*/  SHF.L.U32 R2, R30, 0x1f, RZ ;  /* 0x0000001f1e027819 */ /* 0x000fc800000006ff */
[----:B------:R-:W1:Y:S02]  /*47c0*/  SYNCS.PHASECHK.TRANS64.TRYWAIT P0, [UR7+0x40], R2 ;  /* 0x00004002ff0075a7 */ /* 0x000e640008001107 */
[----:B-1----:R-:W-:Y:S05]  /*47d0*/  @!P0 BRA `(.L_x_77) ;  /* 0x0000004000408947 */ /* 0x002fea0003800000 */
.L_x_163:
[----:B------:R-:W3:Y:S02]  /*47e0*/  SYNCS.PHASECHK.TRANS64.TRYWAIT P0, [UR7+0x48], R2 ;  /* 0x00004802ff0075a7 */ /* 0x000ee40008001107 */
[----:B---3--:R-:W-:Y:S05]  /*47f0*/  @!P0 BRA `(.L_x_78) ;  /* 0x0000004000508947 */ /* 0x008fea0003800000 */
.L_x_165:
[----:B------:R-:W3:Y:S02]  /*4800*/  SYNCS.PHASECHK.TRANS64.TRYWAIT P0, [UR7+0x50], R2 ;  /* 0x00005002ff0075a7 */ /* 0x000ee40008001107 */
[----:B---3--:R-:W-:Y:S05]  /*4810*/  @!P0 BRA `(.L_x_79) ;  /* 0x0000004000608947 */ /* 0x008fea0003800000 */
.L_x_167:
[----:B-1----:R-:W-:-:S07]  /*4820*/  MOV R0, UR7 ;  /* 0x0000000700007c02 */ /* 0x002fce0008000f00 */
.L_x_80:
[----:B-1----:R-:W-:-:S04]  /*4830*/  SHF.L.U32 R2, R30, 0x1f, RZ ;  /* 0x0000001f1e027819 */ /* 0x002fc800000006ff */
[----:B------:R1:W3:Y:S03]  /*4840*/  SYNCS.PHASECHK.TRANS64.TRYWAIT P0, [R0+URZ+0x58], R2 ;  /* 0x00005802000075a7 */ /* 0x0002e600080011ff */
[----:B---3--:R-:W-:Y:S05]  /*4850*/  @!P0 NANOSLEEP.SYNCS 0x989680 ;  /* 0x009896800000895d */ /* 0x008fea0003900000 */
[----:B------:R-:W3:Y:S02]  /*4860*/  @!P0 SYNCS.PHASECHK.TRANS64 P0, [R0+URZ+0x58], R2 ;  /* 0x00005802000085a7 */ /* 0x000ee400080010ff */
[----:B--23--:R-:W-:Y:S05]  /*4870*/  @P0 EXIT ;  /* 0x000000000000094d */ /* 0x00cfea0003800000 */
[----:B------:R-:W-:Y:S05]  /*4880*/  BRA `(.L_x_80) ;  /* 0xfffffffc00e87947 */ /* 0x000fea000383ffff */
.L_x_65:
[----:B------:R-:W-:-:S06]  /*4890*/  UISETP.GE.AND UP1, UPT, UR8, 0x4, UPT ;  /* 0x000000040800788c */ /* 0x000fcc000bf26270 */
[----:B------:R-:W-:-:S13]  /*48a0*/  PLOP3.LUT P0, PT, PT, PT, UP1, 0x80, 0x8 ;  /* 0x000000000008781c */ /* 0x000fda0003f0f018 */
[----:B------:R-:W-:Y:S05]  /*48b0*/  @!P0 EXIT ;  /* 0x000000000000894d */ /* 0x000fea0003800000 */
[----:B------:R-:W-:Y:S01]  /*48c0*/  BAR.SYNC.DEFER_BLOCKING 0x6, 0xa0 ;  /* 0x0182800000007b1d */ /* 0x000fe20000010000 */
[C---:B------:R-:W-:Y:S01]  /*48d0*/  IMAD.SHL.U32 R4, R77.reuse, 0x20, RZ ;  /* 0x000000204d047824 */ /* 0x040fe200078e00ff */
[C---:B------:R-:W-:Y:S01]  /*48e0*/  R2P PR, R77.reuse, 0x6 ;  /* 0x000000064d007804 */ /* 0x040fe20000000000 */
[C---:B------:R-:W-:Y:S01]  /*48f0*/  IMAD.SHL.U32 R68, R77.reuse, 0x4, RZ ;  /* 0x000000044d447824 */ /* 0x040fe200078e00ff */
[----:B------:R-:W-:Y:S01]  /*4900*/  CS2R R72, SRZ ;  /* 0x0000000000487805 */ /* 0x000fe2000001ff00 */
[C---:B------:R-:W-:Y:S01]  /*4910*/  IMAD.U32 R32, R77.reuse, 0x10000, RZ ;  /* 0x000100004d207824 */ /* 0x040fe200078e00ff */
[----:B------:R-:W-:Y:S02]  /*4920*/  UMOV UR48, 0x400 ;  /* 0x0000040000307882 */ /* 0x000fe40000000000 */
[----:B------:R-:W1:Y:S01]  /*4930*/  LDC R67, c[0x0][0x370] ;  /* 0x0000dc00ff437b82 */ /* 0x000e620000000800 */
[----:B------:R-:W-:Y:S01]  /*4940*/  ULEA UR48, UR37, UR48, 0x18 ;  /* 0x0000003025307291 */ /* 0x000fe2000f8ec0ff */
[C---:B------:R-:W-:Y:S01]  /*4950*/  LOP3.LUT R3, R4.reuse, 0xe0, RZ, 0xc0, !PT ;  /* 0x000000e004037812 */ /* 0x040fe200078ec0ff */
[----:B------:R-:W-:Y:S01]  /*4960*/  IMAD.SHL.U32 R2, R77, 0x10, RZ ;  /* 0x000000104d027824 */ /* 0x000fe200078e00ff */
[----:B------:R-:W-:Y:S01]  /*4970*/  LOP3.LUT R4, R4, 0x100, RZ, 0xc0, !PT ;  /* 0x0000010004047812 */ /* 0x000fe200078ec0ff */
[----:B------:R-:W-:Y:S01]  /*4980*/  UIADD3 UR4, UPT, UPT, UR48, 0x400, URZ ;  /* 0x0000040030047890 */ /* 0x000fe2000fffe0ff */
[----:B------:R-:W-:Y:S01]  /*4990*/  LOP3.LUT R68, R3, 0x1c, R68, 0xf8, !PT ;  /* 0x0000001c03447812 */ /* 0x000fe200078ef844 */
[----:B------:R-:W-:Y:S01]  /*49a0*/  IMAD.MOV.U32 R76, RZ, RZ, 0x10 ;  /* 0x00000010ff4c7424 */ /* 0x000fe200078e00ff */
[----:B------:R-:W2:Y:S01]  /*49b0*/  LDC R28, c[0x0][0xb0c] ;  /* 0x0002c300ff1c7b82 */ /* 0x000ea20000000800 */
[----:B------:R-:W-:Y:S01]  /*49c0*/  SHF.R.U32.HI R3, RZ, 0x2, R77 ;  /* 0x00000002ff037819 */ /* 0x000fe2000001164d */
[----:B------:R-:W-:Y:S01]  /*49d0*/  IMAD.MOV.U32 R75, RZ, RZ, 0x20 ;  /* 0x00000020ff4b7424 */ /* 0x000fe200078e00ff */
[----:B------:R-:W-:Y:S01]  /*49e0*/  LOP3.LUT R32, R32, 0x600000, RZ, 0xc0, !PT ;  /* 0x0060000020207812 */ /* 0x000fe200078ec0ff */
[----:B------:R-:W-:Y:S01]  /*49f0*/  IMAD.MOV.U32 R74, RZ, RZ, 0x1 ;  /* 0x00000001ff4a7424 */ /* 0x000fe200078e00ff */
[----:B------:R-:W-:Y:S01]  /*4a00*/  LOP3.LUT R2, R4, 0x600, R2, 0xf8, !PT ;  /* 0x0000060004027812 */ /* 0x000fe200078ef802 */
[----:B------:R-:W-:Y:S01]  /*4a10*/  IMAD.MOV.U32 R31, RZ, RZ, RZ ;  /* 0x000000ffff1f7224 */ /* 0x000fe200078e00ff */
[----:B------:R-:W-:Y:S01]  /*4a20*/  LOP3.LUT R68, R68, 0x4, R3, 0x78, !PT ;  /* 0x0000000444447812 */ /* 0x000fe200078e7803 */
[----:B------:R-:W4:Y:S01]  /*4a30*/  LDC R65, c[0x0][0xb20] ;  /* 0x0002c800ff417b82 */ /* 0x000f220000000800 */
[----:B------:R-:W3:Y:S01]  /*4a40*/  LDS R0, [UR48+0x120] ;  /* 0x00012030ff007984 */ /* 0x000ee20008000800 */
[----:B------:R-:W-:Y:S01]  /*4a50*/  LOP3.LUT R77, R77, 0x60, RZ, 0xc0, !PT ;  /* 0x000000604d4d7812 */ /* 0x000fe200078ec0ff */
[----:B------:R-:W-:Y:S01]  /*4a60*/  IMAD.MOV.U32 R80, RZ, RZ, RZ ;  /* 0x000000ffff507224 */ /* 0x000fe200078e00ff */
[----:B------:R-:W-:Y:S01]  /*4a70*/  LOP3.LUT R68, R2, R68, RZ, 0xfc, !PT ;  /* 0x0000004402447212 */ /* 0x000fe200078efcff */
[----:B------:R-:W-:Y:S01]  /*4a80*/  IMAD.U32 R70, RZ, RZ, UR4 ;  /* 0x00000004ff467e24 */ /* 0x000fe2000f8e00ff */
[----:B------:R-:W-:Y:S01]  /*4a90*/  SEL R76, R76, 0xfffffff0, !P2 ;  /* 0xfffffff04c4c7807 */ /* 0x000fe20005000000 */
[----:B------:R-:W1:Y:S01]  /*4aa0*/  LDCU.64 UR52, c[0x0][0x348] ;  /* 0x00006900ff3477ac */ /* 0x000e620008000a00 */
[----:B------:R-:W1:Y:S01]  /*4ab0*/  LDC R27, c[0x0][0xb30] ;  /* 0x0002cc00ff1b7b82 */ /* 0x000e620000000800 */
[----:B------:R-:W-:Y:S01]  /*4ac0*/  SEL R75, R75, 0xffffffe0, !P1 ;  /* 0xffffffe04b4b7807 */ /* 0x000fe20004800000 */
[----:B------:R-:W1:Y:S01]  /*4ad0*/  LDCU.64 UR38, c[0x0][0x888] ;  /* 0x00011100ff2677ac */ /* 0x000e620008000a00 */
[----:B------:R-:W1:Y:S05]  /*4ae0*/  LDCU.64 UR44, c[0x0][0x890] ;  /* 0x00011200ff2c77ac */ /* 0x000e6a0008000a00 */
[----:B------:R-:W1:Y:S01]  /*4af0*/  LDC.64 R60, c[0x0][0xb10] ;  /* 0x0002c400ff3c7b82 */ /* 0x000e620000000a00 */
[----:B------:R-:W-:Y:S01]  /*4b00*/  UMOV UR49, URZ ;  /* 0x000000ff00317c82 */ /* 0x000fe20008000000 */
[----:B------:R-:W-:-:S06]  /*4b10*/  UMOV UR51, URZ ;  /* 0x000000ff00337c82 */ /* 0x000fcc0008000000 */
[----:B------:R-:W1:Y:S08]  /*4b20*/  LDC.64 R24, c[0x0][0xb18] ;  /* 0x0002c600ff187b82 */ /* 0x000e700000000a00 */
[----:B------:R-:W1:Y:S08]  /*4b30*/  LDC.64 R22, c[0x0][0xb28] ;  /* 0x0002ca00ff167b82 */ /* 0x000e700000000a00 */
[----:B------:R-:W1:Y:S01]  /*4b40*/  LDC.64 R58, c[0x0][0x8b0] ;  /* 0x00022c00ff3a7b82 */ /* 0x000e620000000a00 */
[----:B---3--:R-:W-:-:S07]  /*4b50*/  IMAD.IADD R32, R0, 0x1, R32 ;  /* 0x0000000100207824 */ /* 0x008fce00078e0220 */
[----:B------:R-:W3:Y:S08]  /*4b60*/  LDC.64 R56, c[0x0][0x8a8] ;  /* 0x00022a00ff387b82 */ /* 0x000ef00000000a00 */
[----:B--2-4-:R-:W1:Y:S02]  /*4b70*/  LDC R66, c[0x0][0x374] ;  /* 0x0000dd00ff427b82 */ /* 0x014e640000000800 */
.L_x_124:
[----:B------:R-:W-:Y:S02]  /*4b80*/  LEA R0, R80, UR48, 0x3 ;  /* 0x0000003050007c11 */ /* 0x000fe4000f8e18ff */
[----:B------:R-:W-:Y:S02]  /*4b90*/  SHF.L.U32 R2, R72, 0x1f, RZ ;  /* 0x0000001f48027819 */ /* 0x000fe400000006ff */
[----:B------:R-:W-:Y:S02]  /*4ba0*/  LEA R16, R80, UR48, 0x4 ;  /* 0x0000003050107c11 */ /* 0x000fe4000f8e20ff */
[----:B------:R-:W2:Y:S02]  /*4bb0*/  SYNCS.PHASECHK.TRANS64.TRYWAIT P0, [R0+URZ+0x70], R2 ;  /* 0x00007002000075a7 */ /* 0x000ea400080011ff */
[----:B--2---:R-:W-:Y:S05]  /*4bc0*/  @!P0 BRA `(.L_x_81) ;  /* 0x0000003c008c8947 */ /* 0x004fea0003800000 */
.L_x_168:
[----:B------:R-:W4:Y:S01]  /*4bd0*/  LDC.64 R10, c[0x0][0xb10] ;  /* 0x0002c400ff0a7b82 */ /* 0x000f220000000a00 */
[----:B------:R-:W3:Y:S01]  /*4be0*/  LDS.128 R16, [R16+0x100] ;  /* 0x0001000010107984 */ /* 0x000ee20000000c00 */
[----:B-1----:R-:W-:Y:S01]  /*4bf0*/  ISETP.NE.AND P1, PT, R27, 0x1, PT ;  /* 0x000000011b00780c */ /* 0x002fe20003f25270 */
[----:B--2---:R-:W-:Y:S01]  /*4c00*/  VIADD R0, R0, 0x80 ;  /* 0x0000008000007836 */ /* 0x004fe20000000000 */
[----:B------:R-:W-:Y:S04]  /*4c10*/  ISETP.GE.AND P0, PT, R26, 0x1, PT ;  /* 0x000000011a00780c */ /* 0x000fe80003f06270 */
[----:B------:R-:W1:Y:S01]  /*4c20*/  LDC.64 R8, c[0x0][0xb18] ;  /* 0x0002c600ff087b82 */ /* 0x000e620000000a00 */
[----:B------:R-:W-:Y:S01]  /*4c30*/  PRMT R0, RZ, 0x654, R0 ;  /* 0x00000654ff007816 */ /* 0x000fe20000000000 */
[----:B------:R-:W-:Y:S01]  /*4c40*/  @!PT LDS RZ, [RZ] ;  /* 0x00000000fffff984 */ /* 0x000fe20000000800 */
[----:B------:R-:W-:Y:S01]  /*4c50*/  @!PT LDS RZ, [RZ] ;  /* 0x00000000fffff984 */ /* 0x000fe20000000800 */
[----:B------:R-:W-:Y:S01]  /*4c60*/  @!PT LDS RZ, [RZ] ;  /* 0x00000000fffff984 */ /* 0x000fe20000000800 */
[----:B------:R-:W-:Y:S01]  /*4c70*/  @!PT LDS RZ, [RZ] ;  /* 0x00000000fffff984 */ /* 0x000fe20000000800 */
[----:B------:R2:W-:Y:S06]  /*4c80*/  MEMBAR.ALL.CTA ;  /* 0x0000000000007992 */ /* 0x0005ec0000008000 */
[----:B--2---:R-:W2:Y:S01]  /*4c90*/  FENCE.VIEW.ASYNC.S ;  /* 0x00000000000073c6 */ /* 0x004ea20000000000 */
[----:B------:R-:W1:Y:S08]  /*4ca0*/  @!P1 LDC R12, c[0x0][0xb20] ;  /* 0x0002c800ff0c9b82 */ /* 0x000e700000000800 */
[----:B------:R-:W1:Y:S01]  /*4cb0*/  @!P1 LDC R7, c[0x0][0xb0c] ;  /* 0x0002c300ff079b82 */ /* 0x000e620000000800 */
[----:B--2---:R2:W-:Y:S01]  /*4cc0*/  SYNCS.ARRIVE.TRANS64.RED.A1T0 RZ, [R0+URZ], RZ ;  /* 0x000000ff00ff79a7 */ /* 0x0045e200081004ff */
[----:B---3--:R-:W-:Y:S04]  /*4cd0*/  LOP3.LUT P4, RZ, R18, 0x1, RZ, 0xc0, !PT ;  /* 0x0000000112ff7812 */ /* 0x008fe8000788c0ff */
[----:B------:R-:W-:Y:S09]  /*4ce0*/  P2R R78, PR, RZ, 0x10 ;  /* 0x00000010ff4e7803 */ /* 0x000ff20000000000 */
[----:B------:R-:W-:Y:S02]  /*4cf0*/  @P4 MOV R30, R16 ;  /* 0x00000010001e4202 */ /* 0x000fe40000000f00 */
[----:B------:R-:W-:Y:S01]  /*4d00*/  @P4 LOP3.LUT R29, R17, 0xffff, RZ, 0xc0, !PT ;  /* 0x0000ffff111d4812 */ /* 0x000fe200078ec0ff */
[----:B--2-4-:R-:W-:Y:S06]  /*4d10*/  @!P0 BRA `(.L_x_82) ;  /* 0x0000000000a48947 */ /* 0x014fec0003800000 */
[----:B------:R-:W-:Y:S01]  /*4d20*/  IMAD.HI.U32 R0, R66, R25, RZ ;  /* 0x0000001942007227 */ /* 0x000fe200078e00ff */
[----:B------:R-:W-:Y:S02]  /*4d30*/  ISETP.NE.AND P0, PT, R24, 0x1, PT ;  /* 0x000000011800780c */ /* 0x000fe40003f05270 */
[----:B------:R-:W-:Y:S01]  /*4d40*/  ISETP.NE.AND P2, PT, R26, 0x1, PT ;  /* 0x000000011a00780c */ /* 0x000fe20003f45270 */
[----:B------:R-:W-:Y:S01]  /*4d50*/  IMAD.HI.U32 R4, R67, R60, RZ ;  /* 0x0000003c43047227 */ /* 0x000fe200078e00ff */
[----:B------:R-:W-:Y:S02]  /*4d60*/  SHF.R.U32.HI R0, RZ, R65, R0 ;  /* 0x00000041ff007219 */ /* 0x000fe40000011600 */
[----:B------:R-:W-:Y:S01]  /*4d70*/  ISETP.NE.AND P3, PT, R28, 0x1, PT ;  /* 0x000000011c00780c */ /* 0x000fe20003f65270 */
[----:B------:R-:W-:Y:S01]  /*4d80*/  IMAD.HI.U32 R6, R29, R25, RZ ;  /* 0x000000191d067227 */ /* 0x000fe200078e00ff */
[-C--:B------:R-:W-:Y:S02]  /*4d90*/  SHF.R.U32.HI R4, RZ, R61.reuse, R4 ;  /* 0x0000003dff047219 */ /* 0x080fe40000011604 */
[----:B------:R-:W-:Y:S01]  /*4da0*/  SEL R0, R66, R0, !P0 ;  /* 0x0000000042007207 */ /* 0x000fe20004000000 */
[----:B------:R-:W-:Y:S01]  /*4db0*/  IMAD.HI.U32 R5, R30, R60, RZ ;  /* 0x0000003c1e057227 */ /* 0x000fe200078e00ff */
[----:B------:R-:W-:Y:S03]  /*4dc0*/  SEL R4, R67, R4, !P3 ;  /* 0x0000000443047207 */ /* 0x000fe60005800000 */
[-C--:B------:R-:W-:Y:S01]  /*4dd0*/  IMAD.HI.U32 R3, R0, R22.reuse, RZ ;  /* 0x0000001600037227 */ /* 0x080fe200078e00ff */
[----:B------:R-:W-:Y:S03]  /*4de0*/  SHF.R.U32.HI R5, RZ, R61, R5 ;  /* 0x0000003dff057219 */ /* 0x000fe60000011605 */
[----:B------:R-:W-:Y:S01]  /*4df0*/  IMAD.HI.U32 R2, R4, R22, RZ ;  /* 0x0000001604027227 */ /* 0x000fe200078e00ff */
[----:B------:R-:W-:Y:S02]  /*4e00*/  @P2 SHF.R.U32.HI R0, RZ, R23, R3 ;  /* 0x00000017ff002219 */ /* 0x000fe40000011603 */
[----:B------:R-:W-:Y:S02]  /*4e10*/  SHF.R.U32.HI R3, RZ, R65, R6 ;  /* 0x00000041ff037219 */ /* 0x000fe40000011606 */
[----:B------:R-:W-:Y:S01]  /*4e20*/  @P2 SHF.R.U32.HI R4, RZ, R23, R2 ;  /* 0x00000017ff042219 */ /* 0x000fe20000011602 */
[----:B------:R-:W-:Y:S01]  /*4e30*/  IMAD R0, R26, R0, RZ ;  /* 0x000000001a007224 */ /* 0x000fe200078e02ff */
[----:B------:R-:W-:Y:S02]  /*4e40*/  SEL R3, R29, R3, !P0 ;  /* 0x000000031d037207 */ /* 0x000fe40004000000 */
[----:B------:R-:W-:Y:S01]  /*4e50*/  SEL R2, R30, R5, !P3 ;  /* 0x000000051e027207 */ /* 0x000fe20005800000 */
[----:B------:R-:W-:Y:S01]  /*4e60*/  IMAD R5, R26, R4, RZ ;  /* 0x000000041a057224 */ /* 0x000fe200078e02ff */
[C---:B------:R-:W-:Y:S01]  /*4e70*/  ISETP.GE.AND P0, PT, R3.reuse, R0, PT ;  /* 0x000000000300720c */ /* 0x040fe20003f06270 */
[C---:B------:R-:W-:Y:S03]  /*4e80*/  IMAD.HI.U32 R0, R3.reuse, R22, RZ ;  /* 0x0000001603007227 */ /* 0x040fe600078e00ff */
[C---:B------:R-:W-:Y:S02]  /*4e90*/  ISETP.GE.OR P0, PT, R2.reuse, R5, P0 ;  /* 0x000000050200720c */ /* 0x040fe40000706670 */
[----:B------:R-:W-:Y:S04]  /*4ea0*/  SHF.R.U32.HI R0, RZ, R23, R0 ;  /* 0x00000017ff007219 */ /* 0x000fe80000011600 */
[C---:B------:R-:W-:Y:S05]  /*4eb0*/  SEL R6, R3.reuse, R0, !P2 ;  /* 0x0000000003067207 */ /* 0x040fea0005000000 */
        /* <DEDUP_REMOVED lines=14> */
[----:B------:R-:W-:Y:S07]  /*4fa0*/  IMAD R29, R3, R24, R29 ;  /* 0x00000018031d7224 */ /* 0x000fee00078e021d */
.L_x_82:
[----:B-1----:R-:W-:Y:S01]  /*4fb0*/  @!P1 ISETP.NE.AND P0, PT, R8, 0x1, PT ;  /* 0x000000010800980c */ /* 0x002fe20003f05270 */
[----:B------:R-:W-:Y:S01]  /*4fc0*/  @!P1 IMAD.HI.U32 R2, R29, R9, RZ ;  /* 0x000000091d029227 */ /* 0x000fe200078e00ff */
[----:B------:R-:W-:Y:S01]  /*4fd0*/  R2UR UR42, R15 ;  /* 0x000000000f2a72ca */ /* 0x000fe200000e0000 */
[----:B------:R-:W-:Y:S01]  /*4fe0*/  BSSY.RECONVERGENT B6, `(.L_x_83) ;  /* 0x0000031000067945 */ /* 0x000fe20003800200 */
[----:B------:R-:W-:Y:S01]  /*4ff0*/  R2UR UR41, R14 ;  /* 0x000000000e2972ca */ /* 0x000fe200000e0000 */
[----:B------:R-:W-:Y:S01]  /*5000*/  @!P1 IMAD.HI.U32 R0, R30, R10, RZ ;  /* 0x0000000a1e009227 */ /* 0x000fe200078e00ff */
[----:B------:R-:W-:Y:S02]  /*5010*/  @!P1 SHF.R.U32.HI R2, RZ, R12, R2 ;  /* 0x0000000cff029219 */ /* 0x000fe40000011602 */
[----:B------:R-:W-:Y:S01]  /*5020*/  @!P1 ISETP.NE.AND P2, PT, R7, 0x1, PT ;  /* 0x000000010700980c */ /* 0x000fe20003f45270 */
[----:B------:R-:W-:Y:S01]  /*5030*/  VIADD R80, R80, 0x1 ;  /* 0x0000000150507836 */ /* 0x000fe20000000000 */
[----:B------:R-:W-:Y:S02]  /*5040*/  @!P1 SEL R2, R29, R2, !P0 ;  /* 0x000000021d029207 */ /* 0x000fe40004000000 */
[----:B------:R-:W-:Y:S02]  /*5050*/  @!P1 SHF.R.U32.HI R0, RZ, R11, R0 ;  /* 0x0000000bff009219 */ /* 0x000fe40000011600 */
[----:B------:R-:W-:Y:S01]  /*5060*/  LOP3.LUT P0, RZ, R70, 0x3f0, RZ, 0xc0, !PT ;  /* 0x000003f046ff7812 */ /* 0x000fe2000780c0ff */
[----:B------:R-:W-:Y:S01]  /*5070*/  USHF.L.U32 UR42, UR42, 0x6, URZ ;  /* 0x000000062a2a7899 */ /* 0x000fe200080006ff */
[----:B------:R-:W-:Y:S01]  /*5080*/  @!P1 SEL R3, R30, R0, !P2 ;  /* 0x000000001e039207 */ /* 0x000fe20005000000 */
[----:B------:R-:W-:Y:S01]  /*5090*/  USHF.L.U32 UR41, UR41, 0x7, URZ ;  /* 0x0000000729297899 */ /* 0x000fe200080006ff */
[----:B------:R-:W-:Y:S03]  /*50a0*/  @P4 SHF.R.U32.HI R71, RZ, 0x10, R17 ;  /* 0x00000010ff474819 */ /* 0x000fe60000011611 */
[----:B------:R-:W-:Y:S02]  /*50b0*/  @!P1 IMAD.IADD R0, R2, 0x1, -R3 ;  /* 0x0000000102009824 */ /* 0x000fe400078e0a03 */
[----:B------:R-:W-:Y:S02]  /*50c0*/  @!P1 IMAD.IADD R2, R3, 0x1, -R2 ;  /* 0x0000000103029824 */ /* 0x000fe400078e0a02 */
[----:B------:R-:W-:Y:S02]  /*50d0*/  @!P1 IMAD R30, R0, R7, R30 ;  /* 0x00000007001e9224 */ /* 0x000fe400078e021e */
[----:B------:R-:W-:Y:S01]  /*50e0*/  @!P1 IMAD R29, R2, R8, R29 ;  /* 0x00000008021d9224 */ /* 0x000fe200078e021d */
[----:B------:R-:W-:Y:S06]  /*50f0*/  @!P0 BRA `(.L_x_84) ;  /* 0x00000000007c8947 */ /* 0x000fec0003800000 */
[----:B------:R-:W1:Y:S01]  /*5100*/  LDCU.64 UR8, c[0x4][0x80] ;  /* 0x01001000ff0877ac */ /* 0x000e620008000a00 */
[----:B------:R-:W-:Y:S01]  /*5110*/  MOV R2, 0x0 ;  /* 0x0000000000027802 */ /* 0x000fe20000000f00 */
[----:B------:R-:W-:Y:S02]  /*5120*/  HFMA2 R12, -RZ, RZ, 0, 5.9604644775390625e-08 ;  /* 0x00000001ff0c7431 */ /* 0x000fe400000001ff */
[----:B------:R-:W-:Y:S01]  /*5130*/  IMAD.MOV.U32 R8, RZ, RZ, 0x70 ;  /* 0x00000070ff087424 */ /* 0x000fe200078e00ff */
[----:B------:R2:W3:Y:S01]  /*5140*/  LDC.64 R14, c[0x4][R2] ;  /* 0x01000000020e7b82 */ /* 0x0004e20000000a00 */
[----:B------:R-:W4:Y:S01]  /*5150*/  LDCU.64 UR6, c[0x4][0x88] ;  /* 0x01001100ff0677ac */ /* 0x000f220008000a00 */
[----:B------:R-:W-:Y:S01]  /*5160*/  IMAD.MOV.U32 R13, RZ, RZ, RZ ;  /* 0x000000ffff0d7224 */ /* 0x000fe200078e00ff */
[----:B------:R-:W2:Y:S01]  /*5170*/  LDCU.64 UR4, c[0x4][0x8] ;  /* 0x01000100ff0477ac */ /* 0x000ea20008000a00 */
[----:B-1----:R-:W-:Y:S01]  /*5180*/  MOV R5, UR9 ;  /* 0x0000000900057c02 */ /* 0x002fe20008000f00 */
[----:B------:R-:W-:Y:S01]  /*5190*/  IMAD.U32 R4, RZ, RZ, UR8 ;  /* 0x00000008ff047e24 */ /* 0x000fe2000f8e00ff */
[----:B----4-:R-:W-:Y:S01]  /*51a0*/  MOV R7, UR7 ;  /* 0x0000000700077c02 */ /* 0x010fe20008000f00 */
[----:B------:R-:W-:Y:S01]  /*51b0*/  IMAD.U32 R6, RZ, RZ, UR6 ;  /* 0x00000006ff067e24 */ /* 0x000fe2000f8e00ff */
[----:B--2---:R-:W-:Y:S01]  /*51c0*/  MOV R11, UR5 ;  /* 0x00000005000b7c02 */ /* 0x004fe20008000f00 */
[----:B------:R-:W-:Y:S02]  /*51d0*/  IMAD.U32 R10, RZ, RZ, UR4 ;  /* 0x00000004ff0a7e24 */ /* 0x000fe4000f8e00ff */
[----:B------:R-:W-:Y:S07]  /*51e0*/  LEPC R20, `(.L_x_85) ;  /* 0x000000001014794e */ /* 0x000fee0000000000 */
[----:B---3-5:R-:W-:Y:S05]  /*51f0*/  CALL.ABS.NOINC R14 ;  /* 0x000000000e007343 */ /* 0x028fea0003c00000 */
.L_x_85:
[----:B------:R-:W1:Y:S01]  /*5200*/  LDCU.64 UR8, c[0x4][0x80] ;  /* 0x01001000ff0877ac */ /* 0x000e620008000a00 */
[----:B------:R-:W2:Y:S01]  /*5210*/  LDC.64 R2, c[0x4][R2] ;  /* 0x0100000002027b82 */ /* 0x000ea20000000a00 */
[----:B------:R-:W-:Y:S02]  /*5220*/  HFMA2 R12, -RZ, RZ, 0, 5.9604644775390625e-08 ;  /* 0x00000001ff0c7431 */ /* 0x000fe400000001ff */
[----:B------:R-:W-:Y:S02]  /*5230*/  IMAD.MOV.U32 R8, RZ, RZ, 0x70 ;  /* 0x00000070ff087424 */ /* 0x000fe400078e00ff */
[----:B------:R-:W-:Y:S01]  /*5240*/  IMAD.MOV.U32 R13, RZ, RZ, RZ ;  /* 0x000000ffff0d7224 */ /* 0x000fe200078e00ff */
[----:B------:R-:W3:Y:S01]  /*5250*/  LDCU.64 UR6, c[0x4][0x88] ;  /* 0x01001100ff0677ac */ /* 0x000ee20008000a00 */
[----:B------:R-:W4:Y:S01]  /*5260*/  LDCU.64 UR4, c[0x4][0x8] ;  /* 0x01000100ff0477ac */ /* 0x000f220008000a00 */
[----:B-1----:R-:W-:Y:S02]  /*5270*/  MOV R4, UR8 ;  /* 0x0000000800047c02 */ /* 0x002fe40008000f00 */
[----:B------:R-:W-:Y:S02]  /*5280*/  MOV R5, UR9 ;  /* 0x0000000900057c02 */ /* 0x000fe40008000f00 */
[----:B---3--:R-:W-:Y:S01]  /*5290*/  MOV R7, UR7 ;  /* 0x0000000700077c02 */ /* 0x008fe20008000f00 */
[----:B------:R-:W-:Y:S01]  /*52a0*/  IMAD.U32 R6, RZ, RZ, UR6 ;  /* 0x00000006ff067e24 */ /* 0x000fe2000f8e00ff */
[----:B----4-:R-:W-:Y:S01]  /*52b0*/  MOV R11, UR5 ;  /* 0x00000005000b7c02 */ /* 0x010fe20008000f00 */
[----:B------:R-:W-:Y:S02]  /*52c0*/  IMAD.U32 R10, RZ, RZ, UR4 ;  /* 0x00000004ff0a7e24 */ /* 0x000fe4000f8e00ff */
[----:B------:R-:W-:Y:S07]  /*52d0*/  LEPC R20, `(.L_x_84) ;  /* 0x000000001014794e */ /* 0x000fee0000000000 */
[----:B--2---:R-:W-:Y:S05]  /*52e0*/  CALL.ABS.NOINC R2 ;  /* 0x0000000002007343 */ /* 0x004fea0003c00000 */
.L_x_84:
[----:B------:R-:W-:Y:S05]  /*52f0*/  BSYNC.RECONVERGENT B6 ;  /* 0x0000000000067941 */ /* 0x000fea0003800200 */
.L_x_83:
[----:B------:R-:W-:Y:S01]  /*5300*/  ISETP.NE.U32.AND P4, PT, R58, RZ, PT ;  /* 0x000000ff3a00720c */ /* 0x000fe20003f85070 */
[----:B------:R-:W-:Y:S01]  /*5310*/  UISETP.NE.AND UP2, UPT, UR50, URZ, UPT ;  /* 0x000000ff3200728c */ /* 0x000fe2000bf45270 */
[----:B------:R-:W-:Y:S01]  /*5320*/  ISETP.NE.U32.AND P2, PT, RZ, UR38, PT ;  /* 0x00000026ff007c0c */ /* 0x000fe2000bf45070 */
[----:B------:R-:W-:Y:S01]  /*5330*/  UISETP.NE.U32.AND UP1, UPT, UR44, URZ, UPT ;  /* 0x000000ff2c00728c */ /* 0x000fe2000bf25070 */
[----:B------:R-:W-:Y:S01]  /*5340*/  ISETP.NE.AND.EX P4, PT, R59, RZ, PT, P4 ;  /* 0x000000ff3b00720c */ /* 0x000fe20003f85340 */
[----:B------:R-:W-:Y:S01]  /*5350*/  UPLOP3.LUT UP0, UPT, UPT, UPT, UPT, 0x40, 0x4 ;  /* 0x000000000004789c */ /* 0x000fe20003f0e870 */
[----:B------:R-:W-:Y:S01]  /*5360*/  ISETP.NE.AND.EX P2, PT, RZ, UR39, PT, P2 ;  /* 0x00000027ff007c0c */ /* 0x000fe2000bf45320 */
[----:B------:R-:W-:Y:S01]  /*5370*/  UISETP.NE.AND.EX UP1, UPT, UR45, URZ, UPT, UP1 ;  /* 0x000000ff2d00728c */ /* 0x000fe2000bf25310 */
[----:B------:R-:W-:Y:S04]  /*5380*/  PLOP3.LUT P1, PT, PT, PT, UP2, 0x80, 0x8 ;  /* 0x000000000008781c */ /* 0x000fe80003f2f028 */
[----:B------:R-:W-:Y:S06]  /*5390*/  @UP2 UPLOP3.LUT UP0, UPT, UPT, UPT, UP1, 0x80, 0x8 ;  /* 0x000000000008289c */ /* 0x000fec0003f0f010 */
[----:B------:R-:W-:Y:S01]  /*53a0*/  PLOP3.LUT P0, PT, PT, PT, UP0, 0x80, 0x8 ;  /* 0x000000000008781c */ /* 0x000fe20003f0f008 */
[----:B------:R-:W-:Y:S01]  /*53b0*/  @!UPT UIADD3 URZ, UPT, UPT, URZ, URZ, URZ ;  /* 0x000000fffffff290 */ /* 0x000fe2000fffe0ff */
[----:B------:R-:W-:Y:S11]  /*53c0*/  BRA.U !UP1, `(.L_x_86) ;  /* 0x0000000109387547 */ /* 0x000ff6000b800000 */
[----:B------:R-:W-:Y:S01]  /*53d0*/  UISETP.NE.U32.AND UP0, UPT, UR38, URZ, UPT ;  /* 0x000000ff2600728c */ /* 0x000fe2000bf05070 */
[----:B------:R-:W-:Y:S02]  /*53e0*/  HFMA2 R0, -RZ, RZ, 0, 5.9604644775390625e-08 ;  /* 0x00000001ff007431 */ /* 0x000fe400000001ff */
[----:B------:R-:W-:Y:S01]  /*53f0*/  IMAD.MOV.U32 R64, RZ, RZ, 0x1 ;  /* 0x00000001ff407424 */ /* 0x000fe200078e00ff */
[----:B------:R-:W-:Y:S06]  /*5400*/  UISETP.NE.AND.EX UP0, UPT, UR39, URZ, UPT, UP0 ;  /* 0x000000ff2700728c */ /* 0x000fec000bf05300 */
[----:B------:R-:W-:Y:S05]  /*5410*/  PLOP3.LUT P3, PT, PT, PT, UP0, 0x80, 0x8 ;  /* 0x000000000008781c */ /* 0x000fea0003f6f008 */
[----:B------:R-:W1:Y:S01]  /*5420*/  @UP0 LDCU.64 UR6, c[0x0][0x888] ;  /* 0x00011100ff0607ac */ /* 0x000e620008000a00 */
[----:B------:R-:W-:Y:S07]  /*5430*/  @UP0 UIMAD UR4, UR36, UR44, URZ ;  /* 0x0000002c240402a4 */ /* 0x000fee000f8e02ff */
[----:B------:R-:W-:Y:S01]  /*5440*/  @!P3 PRMT R64, R0, 0x7610, R64 ;  /* 0x000076100040b816 */ /* 0x000fe20000000040 */
[----:B-1----:R-:W-:Y:S03]  /*5450*/  @UP0 UIMAD.WIDE UR6, UR4, 0x4, UR6 ;  /* 0x00000004040608a5 */ /* 0x002fe6000f8e0206 */
[----:B------:R-:W1:Y:S03]  /*5460*/  @!UP0 LDCU UR4, c[0x0][0x880] ;  /* 0x00011000ff0487ac */ /* 0x000e660008000800 */
[----:B------:R-:W-:Y:S01]  /*5470*/  IMAD.U32 R2, RZ, RZ, UR6 ;  /* 0x00000006ff027e24 */ /* 0x000fe2000f8e00ff */
[----:B------:R-:W-:Y:S05]  /*5480*/  MOV R3, UR7 ;  /* 0x0000000700037c02 */ /* 0x000fea0008000f00 */
[----:B-----5:R2:W5:Y:S02]  /*5490*/  @P3 LDG.E R35, desc[UR46][R2.64] ;  /* 0x0000002e02233981 */ /* 0x020564000c1e1900 */
[----:B-12---:R-:W-:Y:S02]  /*54a0*/  @!P3 IMAD.U32 R35, RZ, RZ, UR4 ;  /* 0x00000004ff23be24 */ /* 0x006fe4000f8e00ff */
.L_x_86:
[----:B------:R-:W-:Y:S05]  /*54b0*/  @!P4 BRA `(.L_x_87) ;  /* 0x000000000020c947 */ /* 0x000fea0003800000 */
[----:B------:R-:W-:Y:S04]  /*54c0*/  ISETP.NE.U32.AND P3, PT, R56, RZ, PT ;  /* 0x000000ff3800720c */ /* 0x000fe80003f65070 */
[----:B------:R-:W-:Y:S11]  /*54d0*/  ISETP.NE.AND.EX P3, PT, R57, RZ, PT, P3 ;  /* 0x000000ff3900720c */ /* 0x000ff60003f65330 */
[----:B------:R-:W-:Y:S02]  /*54e0*/  @!UPT UIADD3 URZ, UPT, UPT, URZ, URZ, URZ ;  /* 0x000000fffffff290 */ /* 0x000fe4000fffe0ff */
[----:B------:R-:W1:Y:S01]  /*54f0*/  @P3 LDC.64 R2, c[0x0][0x8a8] ;  /* 0x00022a00ff023b82 */ /* 0x000e620000000a00 */
[----:B------:R-:W-:Y:S04]  /*5500*/  @P3 IMAD R0, R58, UR36, RZ ;  /* 0x000000243a003c24 */ /* 0x000fe8000f8e02ff */
[----:B-1----:R-:W-:Y:S05]  /*5510*/  @P3 IMAD.WIDE R2, R0, 0x4, R2 ;  /* 0x0000000400023825 */ /* 0x002fea00078e0202 */
[----:B-----5:R1:W5:Y:S02]  /*5520*/  @P3 LDG.E R33, desc[UR46][R2.64] ;  /* 0x0000002e02213981 */ /* 0x020364000c1e1900 */
[----:B-1----:R-:W2:Y:S02]  /*5530*/  @!P3 LDC R33, c[0x0][0x8a0] ;  /* 0x00022800ff21bb82 */ /* 0x002ea40000000800 */
.L_x_87:
[----:B-----5:R-:W-:Y:S01]  /*5540*/  FSETP.NEU.AND P3, PT, R35, RZ, PT ;  /* 0x000000ff2300720b */ /* 0x020fe20003f6d000 */
[----:B------:R-:W-:Y:S01]  /*5550*/  IMAD.SHL.U32 R88, R68, 0x4, RZ ;  /* 0x0000000444587824 */ /* 0x000fe200078e00ff */
[----:B------:R-:W-:Y:S01]  /*5560*/  SEL R4, RZ, 0xffffffff, P2 ;  /* 0xffffffffff047807 */ /* 0x000fe20001000000 */
[----:B------:R-:W-:Y:S01]  /*5570*/  BSSY B1, `(.L_x_88) ;  /* 0x0000043000017945 */ /* 0x000fe20003800000 */
[----:B------:R-:W-:Y:S01]  /*5580*/  @P1 LOP3.LUT P2, RZ, R64, 0xff, RZ, 0xc0, !PT ;  /* 0x000000ff40ff1812 */ /* 0x000fe2000784c0ff */
[----:B------:R-:W-:Y:S01]  /*5590*/  VIADD R83, R88, UR48 ;  /* 0x0000003058537c36 */ /* 0x000fe20008000000 */
[----:B------:R-:W-:Y:S01]  /*55a0*/  @P1 SEL R0, RZ, 0xffffffff, P3 ;  /* 0xffffffffff001807 */ /* 0x000fe20001800000 */
[----:B------:R-:W-:Y:S01]  /*55b0*/  IMAD.MOV.U32 R89, RZ, RZ, 0x1 ;  /* 0x00000001ff597424 */ /* 0x000fe200078e00ff */
[----:B------:R-:W-:Y:S01]  /*55c0*/  LOP3.LUT R74, R74, 0x1, RZ, 0x3c, !PT ;  /* 0x000000014a4a7812 */ /* 0x000fe200078e3cff */
[----:B------:R-:W-:Y:S01]  /*55d0*/  IMAD.MOV.U32 R87, RZ, RZ, RZ ;  /* 0x000000ffff577224 */ /* 0x000fe200078e00ff */
[----:B------:R-:W-:Y:S02]  /*55e0*/  @P0 SEL R0, R4, R0, !P2 ;  /* 0x0000000004000207 */ /* 0x000fe40005000000 */
[----:B------:R-:W-:Y:S02]  /*55f0*/  CS2R R46, SRZ ;  /* 0x00000000002e7805 */ /* 0x000fe4000001ff00 */
[----:B------:R-:W-:Y:S02]  /*5600*/  LEA R84, R31, UR48, 0x3 ;  /* 0x000000301f547c11 */ /* 0x000fe4000f8e18ff */
[----:B------:R-:W-:Y:S02]  /*5610*/  CS2R R44, SRZ ;  /* 0x00000000002c7805 */ /* 0x000fe4000001ff00 */
[----:B------:R-:W-:Y:S02]  /*5620*/  @P1 LOP3.LUT R0, R0, 0x1, RZ, 0xc0, !PT ;  /* 0x0000000100001812 */ /* 0x000fe400078ec0ff */
[----:B------:R-:W-:Y:S02]  /*5630*/  CS2R R42, SRZ ;  /* 0x00000000002a7805 */ /* 0x000fe4000001ff00 */
[----:B------:R-:W-:Y:S02]  /*5640*/  SHF.L.U32 R2, R73, 0x1f, RZ ;  /* 0x0000001f49027819 */ /* 0x000fe400000006ff */
[----:B------:R-:W-:Y:S02]  /*5650*/  CS2R R40, SRZ ;  /* 0x0000000000287805 */ /* 0x000fe4000001ff00 */
[----:B------:R-:W-:Y:S02]  /*5660*/  ISETP.NE.U32.OR P6, PT, R0, 0x1, !P1 ;  /* 0x000000010000780c */ /* 0x000fe40004fc5470 */
[----:B------:R-:W-:Y:S02]  /*5670*/  CS2R R50, SRZ ;  /* 0x0000000000327805 */ /* 0x000fe4000001ff00 */
[----:B------:R-:W-:Y:S02]  /*5680*/  PLOP3.LUT P2, PT, PT, PT, UP1, 0x80, 0x8 ;  /* 0x000000000008781c */ /* 0x000fe40003f4f018 */
[----:B------:R-:W-:Y:S02]  /*5690*/  CS2R R48, SRZ ;  /* 0x0000000000307805 */ /* 0x000fe4000001ff00 */
[----:B------:R-:W-:Y:S02]  /*56a0*/  LEA.HI R34, R31, R31, RZ, 0x1 ;  /* 0x0000001f1f227211 */ /* 0x000fe400078f08ff */
[----:B------:R-:W-:Y:S02]  /*56b0*/  CS2R R54, SRZ ;  /* 0x0000000000367805 */ /* 0x000fe4000001ff00 */
[----:B------:R-:W-:Y:S02]  /*56c0*/  LOP3.LUT P4, R79, R64, 0xff, RZ, 0xc0, !PT ;  /* 0x000000ff404f7812 */ /* 0x000fe4000788c0ff */
[----:B------:R-:W-:Y:S02]  /*56d0*/  CS2R R52, SRZ ;  /* 0x0000000000347805 */ /* 0x000fe4000001ff00 */
[----:B------:R-:W-:Y:S01]  /*56e0*/  SEL R3, RZ, 0xffffffff, P3 ;  /* 0xffffffffff037807 */ /* 0x000fe20001800000 */
[----:B------:R-:W-:Y:S01]  /*56f0*/  VIADD R85, R83, 0x400 ;  /* 0x0000040053557836 */ /* 0x000fe20000000000 */
[----:B------:R-:W-:Y:S01]  /*5700*/  P2R R81, PR, RZ, 0x40 ;  /* 0x00000040ff517803 */ /* 0x000fe20000000000 */
[----:B------:R-:W-:Y:S01]  /*5710*/  IMAD.IADD R82, R75, 0x1, R83 ;  /* 0x000000014b527824 */ /* 0x000fe200078e0253 */
[----:B------:R-:W-:Y:S02]  /*5720*/  @P6 SHF.L.U32 R0, R74, 0x1f, RZ ;  /* 0x0000001f4a006819 */ /* 0x000fe400000006ff */
[----:B------:R-:W-:Y:S02]  /*5730*/  @P2 SEL R3, R4, R3, !P4 ;  /* 0x0000000304032207 */ /* 0x000fe40006000000 */
[----:B------:R1:W3:Y:S02]  /*5740*/  @P6 SYNCS.PHASECHK.TRANS64.TRYWAIT P1, [UR48+0x20], R0 ;  /* 0x00002000ff0065a7 */ /* 0x0002e40008021130 */
[----:B------:R-:W-:Y:S04]  /*5750*/  LOP3.LUT R3, R3, 0x1, RZ, 0xc0, !PT ;  /* 0x0000000103037812 */ /* 0x000fe800078ec0ff */
[----:B------:R-:W-:Y:S04]  /*5760*/  ISETP.NE.U32.AND P5, PT, R3, 0x1, PT ;  /* 0x000000010300780c */ /* 0x000fe80003fa5070 */
[----:B------:R-:W-:Y:S01]  /*5770*/  P2R R90, PR, RZ, 0x20 ;  /* 0x00000020ff5a7803 */ /* 0x000fe20000000000 */
[----:B------:R4:W2:Y:S01]  /*5780*/  SYNCS.PHASECHK.TRANS64.TRYWAIT P0, [R84+URZ+0x90], R2 ;  /* 0x00009002540075a7 */ /* 0x0008a200080011ff */
[C---:B-1----:R-:W-:Y:S01]  /*5790*/  IMAD.SHL.U32 R0, R34.reuse, 0x40, RZ ;  /* 0x0000004022007824 */ /* 0x042fe200078e00ff */
[----:B------:R-:W-:Y:S04]  /*57a0*/  LOP3.LUT R34, R34, 0xffe, RZ, 0xc0, !PT ;  /* 0x00000ffe22227812 */ /* 0x000fe800078ec0ff */
[----:B------:R-:W-:Y:S01]  /*57b0*/  LOP3.LUT R0, R0, 0xffffff80, RZ, 0xc0, !PT ;  /* 0xffffff8000007812 */ /* 0x000fe200078ec0ff */
[----:B------:R-:W-:Y:S04]  /*57c0*/  IMAD.IADD R34, R31, 0x1, -R34 ;  /* 0x000000011f227824 */ /* 0x000fe800078e0a22 */
[----:B------:R-:W-:Y:S04]  /*57d0*/  IMAD.IADD R0, R32, 0x1, R0 ;  /* 0x0000000120007824 */ /* 0x000fe800078e0200 */
[----:B------:R-:W-:Y:S01]  /*57e0*/  IMAD R34, R34, 0x100000, R0 ;  /* 0x0010000022227824 */ /* 0x000fe200078e0200 */
[----:B---3--:R-:W-:Y:S01]  /*57f0*/  @P6 SEL R89, RZ, 0x1, !P1 ;  /* 0x00000001ff596807 */ /* 0x008fe20004800000 */
[----:B----4-:R-:W-:Y:S06]  /*5800*/  @!P6 BRA `(.L_x_89) ;  /* 0x000000000064e947 */ /* 0x010fec0003800000 */
[----:B------:R-:W-:Y:S01]  /*5810*/  @P5 IMAD R5, R76, 0x4, R85 ;  /* 0x000000044c055824 */ /* 0x000fe200078e0255 */
[----:B------:R-:W-:Y:S01]  /*5820*/  ISETP.NE.AND P1, PT, R89, RZ, PT ;  /* 0x000000ff5900720c */ /* 0x000fe20003f25270 */
[----:B------:R-:W-:Y:S01]  /*5830*/  IMAD.MOV.U32 R46, RZ, RZ, RZ ;  /* 0x000000ffff2e7224 */ /* 0x000fe200078e00ff */
[----:B------:R-:W-:Y:S01]  /*5840*/  BSSY B0, `(.L_x_90) ;  /* 0x000000d000007945 */ /* 0x000fe20003800000 */
[----:B------:R-:W-:Y:S01]  /*5850*/  @P5 IMAD.IADD R4, R75, 0x1, R5 ;  /* 0x000000014b045824 */ /* 0x000fe200078e0205 */
[----:B------:R-:W-:Y:S02]  /*5860*/  CS2R R42, SRZ ;  /* 0x00000000002a7805 */ /* 0x000fe4000001ff00 */
[----:B------:R-:W-:Y:S02]  /*5870*/  CS2R R40, SRZ ;  /* 0x0000000000287805 */ /* 0x000fe4000001ff00 */
[----:B------:R-:W-:Y:S02]  /*5880*/  CS2R R44, SRZ ;  /* 0x00000000002c7805 */ /* 0x000fe4000001ff00 */
[----:B------:R-:W-:Y:S02]  /*5890*/  CS2R R54, SRZ ;  /* 0x0000000000367805 */ /* 0x000fe4000001ff00 */
[----:B------:R-:W-:Y:S02]  /*58a0*/  CS2R R52, SRZ ;  /* 0x0000000000347805 */ /* 0x000fe4000001ff00 */
[----:B------:R-:W-:Y:S02]  /*58b0*/  CS2R R50, SRZ ;  /* 0x0000000000327805 */ /* 0x000fe4000001ff00 */
[----:B------:R-:W-:Y:S01]  /*58c0*/  CS2R R48, SRZ ;  /* 0x0000000000307805 */ /* 0x000fe2000001ff00 */
[----:B------:R-:W-:Y:S06]  /*58d0*/  @P1 BRA `(.L_x_91) ;  /* 0x00000000000c1947 */ /* 0x000fec0003800000 */
[----:B------:R-:W-:Y:S04]  /*58e0*/  SHF.L.U32 R3, R74, 0x1f, RZ ;  /* 0x0000001f4a037819 */ /* 0x000fe800000006ff */
[----:B------:R-:W1:Y:S02]  /*58f0*/  SYNCS.PHASECHK.TRANS64.TRYWAIT P1, [UR48+0x20], R3 ;  /* 0x00002003ff0075a7 */ /* 0x000e640008021130 */
[----:B-1----:R-:W-:Y:S05]  /*5900*/  @!P1 BRA `(.L_x_92) ;  /* 0x0000003000509947 */ /* 0x002fea0003800000 */
.L_x_91:
[----:B------:R-:W-:Y:S05]  /*5910*/  BSYNC B0 ;  /* 0x0000000000007941 */ /* 0x000fea0003800000 */
.L_x_90:
[----:B------:R-:W-:Y:S01]  /*5920*/  ISETP.NE.AND P1, PT, R90, RZ, PT ;  /* 0x000000ff5a00720c */ /* 0x000fe20003f25270 */
[----:B------:R-:W-:Y:S11]  /*5930*/  HFMA2 R87, -RZ, RZ, 0, 5.9604644775390625e-08 ;  /* 0x00000001ff577431 */ /* 0x000ff600000001ff */
[----:B------:R-:W-:Y:S01]  /*5940*/  @!UPT UIADD3 URZ, UPT, UPT, URZ, URZ, URZ ;  /* 0x000000fffffff290 */ /* 0x000fe2000fffe0ff */
[----:B------:R-:W-:Y:S05]  /*5950*/  @P1 WARPSYNC.ALL ;  /* 0x0000000000001948 */ /* 0x000fea0003800000 */
[----:B------:R3:W4:Y:S04]  /*5960*/  @P1 LDSM.16.M88.4 R40, [R5] ;  /* 0x000000000528183b */ /* 0x0007280000000200 */
[----:B------:R3:W1:Y:S04]  /*5970*/  @P1 LDSM.16.M88.4 R44, [R4] ;  /* 0x00000000042c183b */ /* 0x0006680000000200 */
[----:B------:R3:W1:Y:S04]  /*5980*/  @P1 LDSM.16.M88.4 R52, [R88+UR48+0x400] ;  /* 0x000400305834183b */ /* 0x0006680008000200 */
[----:B------:R3:W1:Y:S02]  /*5990*/  @P1 LDSM.16.M88.4 R48, [R82+0x400] ;  /* 0x000400005230183b */ /* 0x0006640000000200 */
.L_x_89:
[----:B------:R-:W-:Y:S05]  /*59a0*/  BSYNC B1 ;  /* 0x0000000000017941 */ /* 0x000fea0003800000 */
.L_x_88:
[----:B-1----:R-:W-:Y:S04]  /*59b0*/  SHF.R.U32.HI R0, RZ, 0x15, R34 ;  /* 0x00000015ff007819 */ /* 0x002fe80000011622 */
[----:B------:R-:W-:Y:S01]  /*59c0*/  LOP3.LUT P1, RZ, R0, 0x3, R69, 0x48, !PT ;  /* 0x0000000300ff7812 */ /* 0x000fe20007824845 */
[----:B------:R-:W-:Y:S01]  /*59d0*/  @!UPT UIADD3 URZ, UPT, UPT, URZ, URZ, URZ ;  /* 0x000000fffffff290 */ /* 0x000fe2000fffe0ff */
[----:B--2---:R-:W-:Y:S11]  /*59e0*/  @P0 BRA `(.L_x_93) ;  /* 0x0000000000080947 */ /* 0x004ff60003800000 */
[----:B------:R-:W1:Y:S02]  /*59f0*/  SYNCS.PHASECHK.TRANS64.TRYWAIT P0, [R84+URZ+0x90], R2 ;  /* 0x00009002540075a7 */ /* 0x000e6400080011ff */
[----:B-1----:R-:W-:Y:S05]  /*5a00*/  @!P0 BRA `(.L_x_94) ;  /* 0x0000003000288947 */ /* 0x002fea0003800000 */
.L_x_93:
[----:B------:R-:W-:Y:S05]  /*5a10*/  @!P1 BRA `(.L_x_95) ;  /* 0x0000000000409947 */ /* 0x000fea0003800000 */
[----:B------:R-:W3:Y:S01]  /*5a20*/  LDCU.64 UR8, c[0x4][0x70] ;  /* 0x01000e00ff0877ac */ /* 0x000ee20008000a00 */
[----:B------:R-:W-:Y:S01]  /*5a30*/  MOV R3, 0x0 ;  /* 0x0000000000037802 */ /* 0x000fe20000000f00 */
[----:B------:R-:W-:Y:S02]  /*5a40*/  HFMA2 R12, -RZ, RZ, 0, 5.9604644775390625e-08 ;  /* 0x00000001ff0c7431 */ /* 0x000fe400000001ff */
[----:B------:R-:W-:Y:S02]  /*5a50*/  IMAD.MOV.U32 R8, RZ, RZ, 0x192 ;  /* 0x00000192ff087424 */ /* 0x000fe400078e00ff */
[----:B------:R-:W-:Y:S01]  /*5a60*/  IMAD.MOV.U32 R13, RZ, RZ, RZ ;  /* 0x000000ffff0d7224 */ /* 0x000fe200078e00ff */
[----:B------:R-:W2:Y:S01]  /*5a70*/  LDCU.64 UR6, c[0x4][0x78] ;  /* 0x01000f00ff0677ac */ /* 0x000ea20008000a00 */
[----:B-1----:R-:W1:Y:S01]  /*5a80*/  LDC.64 R2, c[0x4][R3] ;  /* 0x0100000003027b82 */ /* 0x002e620000000a00 */
[----:B------:R-:W5:Y:S01]  /*5a90*/  LDCU.64 UR4, c[0x4][0x10] ;  /* 0x01000200ff0477ac */ /* 0x000f620008000a00 */
[----:B---3--:R-:W-:Y:S01]  /*5aa0*/  MOV R5, UR9 ;  /* 0x0000000900057c02 */ /* 0x008fe20008000f00 */
[----:B------:R-:W-:Y:S01]  /*5ab0*/  IMAD.U32 R4, RZ, RZ, UR8 ;  /* 0x00000008ff047e24 */ /* 0x000fe2000f8e00ff */
[----:B--2---:R-:W-:Y:S01]  /*5ac0*/  MOV R7, UR7 ;  /* 0x0000000700077c02 */ /* 0x004fe20008000f00 */
[----:B------:R-:W-:Y:S01]  /*5ad0*/  IMAD.U32 R6, RZ, RZ, UR6 ;  /* 0x00000006ff067e24 */ /* 0x000fe2000f8e00ff */
[----:B-----5:R-:W-:Y:S01]  /*5ae0*/  MOV R11, UR5 ;  /* 0x00000005000b7c02 */ /* 0x020fe20008000f00 */
[----:B------:R-:W-:Y:S02]  /*5af0*/  IMAD.U32 R10, RZ, RZ, UR4 ;  /* 0x00000004ff0a7e24 */ /* 0x000fe4000f8e00ff */
[----:B------:R-:W-:Y:S07]  /*5b00*/  LEPC R20, `(.L_x_95) ;  /* 0x000000001014794e */ /* 0x000fee0000000000 */
[----:B-1--4-:R-:W-:Y:S05]  /*5b10*/  CALL.ABS.NOINC R2 ;  /* 0x0000000002007343 */ /* 0x012fea0003c00000 */
.L_x_95:
[----:B------:R-:W-:Y:S01]  /*5b20*/  LOP3.LUT R20, R52, 0xffffe000, RZ, 0xc0, !PT ;  /* 0xffffe00034147812 */ /* 0x000fe200078ec0ff */
[----:B------:R-:W-:Y:S05]  /*5b30*/  WARPSYNC.ALL ;  /* 0x0000000000007948 */ /* 0x000fea0003800000 */
[----:B------:R-:W-:Y:S01]  /*5b40*/  R2UR UR4, R34 ;  /* 0x00000000220472ca */ /* 0x000fe200000e0000 */
[----:B------:R-:W-:Y:S01]  /*5b50*/  IMAD.SHL.U32 R91, R76, 0x4, RZ ;  /* 0x000000044c5b7824 */ /* 0x000fe200078e00ff */
[----:B------:R-:W-:Y:S01]  /*5b60*/  LOP3.LUT R21, R53, 0xffffe000, RZ, 0xc0, !PT ;  /* 0xffffe00035157812 */ /* 0x000fe200078ec0ff */
[----:B------:R-:W-:Y:S01]  /*5b70*/  BSSY.RECONVERGENT B0, `(.L_x_96) ;  /* 0x0000059000007945 */ /* 0x000fe20003800200 */
[----:B------:R-:W-:Y:S02]  /*5b80*/  ISETP.NE.AND P0, PT, R77, RZ, PT ;  /* 0x000000ff4d00720c */ /* 0x000fe40003f05270 */
[----:B------:R-:W-:Y:S05]  /*5b90*/  IADD3 R85, PT, PT, R85, R91, RZ ;  /* 0x0000005b55557210 */ /* 0x000fea0007ffe0ff */
[----:B------:R-:W-:Y:S02]  /*5ba0*/  IMAD.IADD R86, R75, 0x1, R85 ;  /* 0x000000014b567824 */ /* 0x000fe400078e0255 */
[----:B---3--:R-:W2:Y:S02]  /*5bb0*/  LDTM.16dp128bit.x8 R4, tmem[UR4] ;  /* 0x00000004000479ee */ /* 0x008ea40008180000 */
[C---:B--2---:R-:W-:Y:S01]  /*5bc0*/  FMUL R0, R33.reuse, R4 ;  /* 0x0000000421007220 */ /* 0x044fe20000400000 */
[C---:B-1----:R-:W-:Y:S01]  /*5bd0*/  FMUL R2, R33.reuse, R5 ;  /* 0x0000000521027220 */ /* 0x042fe20000400000 */
[C---:B------:R-:W-:Y:S01]  /*5be0*/  FMUL R3, R33.reuse, R6 ;  /* 0x0000000621037220 */ /* 0x040fe20000400000 */
[----:B------:R-:W-:Y:S01]  /*5bf0*/  FMUL R4, R33, R8 ;  /* 0x0000000821047220 */ /* 0x000fe20000400000 */
[C---:B------:R-:W-:Y:S01]  /*5c00*/  FFMA R36, R35.reuse, R20, R0 ;  /* 0x0000001423247223 */ /* 0x040fe20000000000 */
[----:B------:R-:W-:Y:S01]  /*5c10*/  LOP3.LUT R0, R54, 0xffffe000, RZ, 0xc0, !PT ;  /* 0xffffe00036007812 */ /* 0x000fe200078ec0ff */
[----:B------:R-:W-:Y:S01]  /*5c20*/  FFMA R37, R35, R21, R2 ;  /* 0x0000001523257223 */ /* 0x000fe20000000002 */
[----:B------:R-:W-:Y:S01]  /*5c30*/  LOP3.LUT R2, R55, 0xffffe000, RZ, 0xc0, !PT ;  /* 0xffffe00037027812 */ /* 0x000fe200078ec0ff */
[C---:B------:R-:W-:Y:S01]  /*5c40*/  FMUL R5, R33.reuse, R9 ;  /* 0x0000000921057220 */ /* 0x040fe20000400000 */
[----:B------:R-:W-:Y:S01]  /*5c50*/  F2FP.TF32.F32.PACK_B R36, R36 ;  /* 0x00000024ff24723e */ /* 0x000fe200024050ff */
[C---:B------:R-:W-:Y:S01]  /*5c60*/  FMUL R8, R33.reuse, R12 ;  /* 0x0000000c21087220 */ /* 0x040fe20000400000 */
[----:B------:R-:W-:Y:S01]  /*5c70*/  F2FP.TF32.F32.PACK_B R37, R37 ;  /* 0x00000025ff25723e */ /* 0x000fe200024050ff */
[C---:B------:R-:W-:Y:S01]  /*5c80*/  FMUL R9, R33.reuse, R13 ;  /* 0x0000000d21097220 */ /* 0x040fe20000400000 */
[C---:B------:R-:W-:Y:S01]  /*5c90*/  FMUL R12, R33.reuse, R16 ;  /* 0x00000010210c7220 */ /* 0x040fe20000400000 */
[----:B------:R-:W-:Y:S01]  /*5ca0*/  LOP3.LUT R16, R48, 0xffffe000, RZ, 0xc0, !PT ;  /* 0xffffe00030107812 */ /* 0x000fe200078ec0ff */
[C---:B------:R-:W-:Y:S01]  /*5cb0*/  FMUL R7, R33.reuse, R7 ;  /* 0x0000000721077220 */ /* 0x040fe20000400000 */
[----:B------:R-:W-:Y:S01]  /*5cc0*/  FMUL R13, R33, R17 ;  /* 0x00000011210d7220 */ /* 0x000fe20000400000 */
[----:B------:R-:W-:Y:S01]  /*5cd0*/  LOP3.LUT R17, R49, 0xffffe000, RZ, 0xc0, !PT ;  /* 0xffffe00031117812 */ /* 0x000fe200078ec0ff */
[----:B------:R-:W-:Y:S01]  /*5ce0*/  FFMA R38, R35, R0, R3 ;  /* 0x0000000023267223 */ /* 0x000fe20000000003 */
[----:B------:R-:W-:Y:S01]  /*5cf0*/  LOP3.LUT R0, R50, 0xffffe000, RZ, 0xc0, !PT ;  /* 0xffffe00032007812 */ /* 0x000fe200078ec0ff */
[----:B------:R-:W-:Y:S01]  /*5d00*/  FMUL R6, R33, R10 ;  /* 0x0000000a21067220 */ /* 0x000fe20000400000 */
[----:B----4-:R-:W-:Y:S01]  /*5d10*/  LOP3.LUT R3, R41, 0xffffe000, RZ, 0xc0, !PT ;  /* 0xffffe00029037812 */ /* 0x010fe200078ec0ff */
[----:B------:R-:W-:Y:S01]  /*5d20*/  FFMA R39, R35, R2, R7 ;  /* 0x0000000223277223 */ /* 0x000fe20000000007 */
[----:B------:R-:W-:Y:S01]  /*5d30*/  LOP3.LUT R2, R51, 0xffffe000, RZ, 0xc0, !PT ;  /* 0xffffe00033027812 */ /* 0x000fe200078ec0ff */
[C---:B------:R-:W-:Y:S01]  /*5d40*/  FFMA R4, R35.reuse, R16, R4 ;  /* 0x0000001023047223 */ /* 0x040fe20000000004 */
[----:B------:R-:W-:Y:S01]  /*5d50*/  LOP3.LUT R16, R42, 0xffffe000, RZ, 0xc0, !PT ;  /* 0xffffe0002a107812 */ /* 0x000fe200078ec0ff */
[C---:B------:R-:W-:Y:S01]  /*5d60*/  FFMA R5, R35.reuse, R17, R5 ;  /* 0x0000001123057223 */ /* 0x040fe20000000005 */
[----:B------:R-:W-:Y:S01]  /*5d70*/  F2FP.TF32.F32.PACK_B R38, R38 ;  /* 0x00000026ff26723e */ /* 0x000fe200024050ff */
[----:B------:R-:W-:Y:S01]  /*5d80*/  FFMA R6, R35, R0, R6 ;  /* 0x0000000023067223 */ /* 0x000fe20000000006 */
[----:B------:R-:W-:Y:S01]  /*5d90*/  LOP3.LUT R0, R40, 0xffffe000, RZ, 0xc0, !PT ;  /* 0xffffe00028007812 */ /* 0x000fe200078ec0ff */
[C---:B------:R-:W-:Y:S01]  /*5da0*/  FMUL R11, R33.reuse, R11 ;  /* 0x0000000b210b7220 */ /* 0x040fe20000400000 */
[----:B------:R-:W-:Y:S01]  /*5db0*/  F2FP.TF32.F32.PACK_B R39, R39 ;  /* 0x00000027ff27723e */ /* 0x000fe200024050ff */
[----:B------:R-:W-:Y:S01]  /*5dc0*/  FMUL R10, R33, R14 ;  /* 0x0000000e210a7220 */ /* 0x000fe20000400000 */
[----:B------:R-:W-:Y:S01]  /*5dd0*/  F2FP.TF32.F32.PACK_B R4, R4 ;  /* 0x00000004ff04723e */ /* 0x000fe200024050ff */
[----:B------:R-:W-:Y:S01]  /*5de0*/  FFMA R7, R35, R2, R11 ;  /* 0x0000000223077223 */ /* 0x000fe2000000000b */
[----:B------:R-:W-:Y:S01]  /*5df0*/  LOP3.LUT R2, R43, 0xffffe000, RZ, 0xc0, !PT ;  /* 0xffffe0002b027812 */ /* 0x000fe200078ec0ff */
[----:B------:R-:W-:Y:S01]  /*5e00*/  FFMA R8, R35, R0, R8 ;  /* 0x0000000023087223 */ /* 0x000fe20000000008 */
[----:B------:R-:W-:Y:S01]  /*5e10*/  LOP3.LUT R0, R44, 0xffffe000, RZ, 0xc0, !PT ;  /* 0xffffe0002c007812 */ /* 0x000fe200078ec0ff */
[----:B------:R1:W-:Y:S01]  /*5e20*/  STSM.16.M88.4 [R83+0x400], R36 ;  /* 0x0004002453007844 */ /* 0x0003e20000000200 */
[----:B------:R-:W-:Y:S01]  /*5e30*/  F2FP.TF32.F32.PACK_B R5, R5 ;  /* 0x00000005ff05723e */ /* 0x000fe200024050ff */
[----:B------:R-:W-:Y:S01]  /*5e40*/  FMUL R15, R33, R15 ;  /* 0x0000000f210f7220 */ /* 0x000fe20000400000 */
[----:B------:R-:W-:Y:S01]  /*5e50*/  F2FP.TF32.F32.PACK_B R6, R6 ;  /* 0x00000006ff06723e */ /* 0x000fe200024050ff */
[C---:B------:R-:W-:Y:S01]  /*5e60*/  FFMA R9, R35.reuse, R3, R9 ;  /* 0x0000000323097223 */ /* 0x040fe20000000009 */
[C---:B------:R-:W-:Y:S01]  /*5e70*/  FFMA R10, R35.reuse, R16, R10 ;  /* 0x00000010230a7223 */ /* 0x040fe2000000000a */
[----:B------:R-:W-:Y:S01]  /*5e80*/  FFMA R11, R35, R2, R15 ;  /* 0x00000002230b7223 */ /* 0x000fe2000000000f */
[----:B------:R-:W-:Y:S01]  /*5e90*/  LOP3.LUT R2, R45, 0xffffe000, RZ, 0xc0, !PT ;  /* 0xffffe0002d027812 */ /* 0x000fe200078ec0ff */
[----:B------:R-:W-:Y:S01]  /*5ea0*/  FFMA R12, R35, R0, R12 ;  /* 0x00000000230c7223 */ /* 0x000fe2000000000c */
[----:B------:R-:W-:Y:S01]  /*5eb0*/  LOP3.LUT R3, R46, 0xffffe000, RZ, 0xc0, !PT ;  /* 0xffffe0002e037812 */ /* 0x000fe200078ec0ff */
[----:B------:R-:W-:Y:S01]  /*5ec0*/  FMUL R14, R33, R18 ;  /* 0x00000012210e7220 */ /* 0x000fe20000400000 */
[----:B------:R-:W-:Y:S01]  /*5ed0*/  LOP3.LUT R0, R47, 0xffffe000, RZ, 0xc0, !PT ;  /* 0xffffe0002f007812 */ /* 0x000fe200078ec0ff */
[----:B------:R-:W-:Y:S01]  /*5ee0*/  FMUL R19, R33, R19 ;  /* 0x0000001321137220 */ /* 0x000fe20000400000 */
[----:B------:R-:W-:Y:S01]  /*5ef0*/  F2FP.TF32.F32.PACK_B R7, R7 ;  /* 0x00000007ff07723e */ /* 0x000fe200024050ff */
[C---:B------:R-:W-:Y:S01]  /*5f00*/  FFMA R13, R35.reuse, R2, R13 ;  /* 0x00000002230d7223 */ /* 0x040fe2000000000d */
[C---:B------:R-:W-:Y:S01]  /*5f10*/  FFMA R14, R35.reuse, R3, R14 ;  /* 0x00000003230e7223 */ /* 0x040fe2000000000e */
[----:B------:R-:W-:Y:S01]  /*5f20*/  FFMA R15, R35, R0, R19 ;  /* 0x00000000230f7223 */ /* 0x000fe20000000013 */
[----:B------:R-:W-:Y:S01]  /*5f30*/  F2FP.TF32.F32.PACK_B R8, R8 ;  /* 0x00000008ff08723e */ /* 0x000fe200024050ff */
[----:B------:R1:W-:Y:S01]  /*5f40*/  STSM.16.M88.4 [R82+0x400], R4 ;  /* 0x0004000452007844 */ /* 0x0003e20000000200 */
[----:B------:R-:W-:Y:S02]  /*5f50*/  F2FP.TF32.F32.PACK_B R9, R9 ;  /* 0x00000009ff09723e */ /* 0x000fe400024050ff */
[----:B------:R-:W-:Y:S02]  /*5f60*/  F2FP.TF32.F32.PACK_B R10, R10 ;  /* 0x0000000aff0a723e */ /* 0x000fe400024050ff */
[----:B------:R-:W-:Y:S02]  /*5f70*/  F2FP.TF32.F32.PACK_B R11, R11 ;  /* 0x0000000bff0b723e */ /* 0x000fe400024050ff */
[----:B------:R-:W-:Y:S02]  /*5f80*/  F2FP.TF32.F32.PACK_B R12, R12 ;  /* 0x0000000cff0c723e */ /* 0x000fe400024050ff */
[----:B------:R-:W-:Y:S01]  /*5f90*/  F2FP.TF32.F32.PACK_B R13, R13 ;  /* 0x0000000dff0d723e */ /* 0x000fe200024050ff */
[----:B------:R1:W-:Y:S01]  /*5fa0*/  STSM.16.M88.4 [R85], R8 ;  /* 0x0000000855007844 */ /* 0x0003e20000000200 */
[----:B------:R-:W-:Y:S02]  /*5fb0*/  F2FP.TF32.F32.PACK_B R14, R14 ;  /* 0x0000000eff0e723e */ /* 0x000fe400024050ff */
[----:B------:R-:W-:Y:S05]  /*5fc0*/  F2FP.TF32.F32.PACK_B R15, R15 ;  /* 0x0000000fff0f723e */ /* 0x000fea00024050ff */
[----:B------:R1:W-:Y:S01]  /*5fd0*/  STSM.16.M88.4 [R86], R12 ;  /* 0x0000000c56007844 */ /* 0x0003e20000000200 */
[----:B------:R-:W-:Y:S01]  /*5fe0*/  @!PT LDS RZ, [RZ] ;  /* 0x00000000fffff984 */ /* 0x000fe20000000800 */
[----:B------:R-:W-:Y:S01]  /*5ff0*/  @!PT LDS RZ, [RZ] ;  /* 0x00000000fffff984 */ /* 0x000fe20000000800 */
[----:B------:R-:W-:Y:S01]  /*6000*/  @!PT LDS RZ, [RZ] ;  /* 0x00000000fffff984 */ /* 0x000fe20000000800 */
[----:B------:R-:W-:Y:S01]  /*6010*/  @!PT LDS RZ, [RZ] ;  /* 0x00000000fffff984 */ /* 0x000fe20000000800 */
[----:B------:R2:W-:Y:S07]  /*6020*/  MEMBAR.ALL.CTA ;  /* 0x0000000000007992 */ /* 0x0005ee0000008000 */
[----:B--2---:R-:W2:Y:S02]  /*6030*/  FENCE.VIEW.ASYNC.S ;  /* 0x00000000000073c6 */ /* 0x004ea40000000000 */
[----:B--2---:R-:W-:Y:S06]  /*6040*/  BAR.SYNC.DEFER_BLOCKING 0x1, 0x80 ;  /* 0x0042000000007b1d */ /* 0x004fec0000010000 */
[----:B------:R-:W-:Y:S05]  /*6050*/  @P0 BRA `(.L_x_97) ;  /* 0x0000000000280947 */ /* 0x000fea0003800000 */
[----:B------:R-:W-:Y:S02]  /*6060*/  UIADD3 UR4, UPT, UPT, UR48, 0x400, URZ ;  /* 0x0000040030047890 */ /* 0x000fe4000fffe0ff */
[----:B------:R-:W-:Y:S01]  /*6070*/  UIADD3 UR6, UP0, UPT, UR52, 0x680, URZ ;  /* 0x0000068034067890 */ /* 0x000fe2000ff1e0ff */
[----:B------:R-:W-:Y:S03]  /*6080*/  UMOV UR43, UR36 ;  /* 0x00000024002b7c82 */ /* 0x000fe60008000000 */
[----:B------:R-:W-:Y:S01]  /*6090*/  MOV R70, UR4 ;  /* 0x0000000400467c02 */ /* 0x000fe20008000f00 */
[----:B------:R-:W-:Y:S03]  /*60a0*/  UIADD3.X UR7, UPT, UPT, URZ, UR53, URZ, UP0, !UPT ;  /* 0x00000035ff077290 */ /* 0x000fe600087fe4ff */
[----:B------:R-:W-:Y:S11]  /*60b0*/  R2UR UR40, R70 ;  /* 0x00000000462872ca */ /* 0x000ff600000e0000 */
[----:B------:R-:W-:Y:S02]  /*60c0*/  @!UPT UIADD3 URZ, UPT, UPT, URZ, URZ, URZ ;  /* 0x000000fffffff290 */ /* 0x000fe4000fffe0ff */
[----:B------:R2:W-:Y:S01]  /*60d0*/  UTMASTG.3D [UR40], [UR6] ;  /* 0x00000028060073b5 */ /* 0x0005e20008010000 */
[----:B------:R0:W-:Y:S01]  /*60e0*/  UTMACMDFLUSH ;  /* 0x00000000000079b7 */ /* 0x0001e20000000000 */
[----:B--2---:R-:W-:Y:S04]  /*60f0*/  DEPBAR.LE SB0, 0x1 ;  /* 0x000080400000791a */ /* 0x004fe80000000000 */
.L_x_97:
[----:B------:R-:W-:Y:S05]  /*6100*/  BSYNC.RECONVERGENT B0 ;  /* 0x0000000000007941 */ /* 0x000fea0003800200 */
.L_x_96:
[----:B------:R-:W-:Y:S01]  /*6110*/  BAR.SYNC.DEFER_BLOCKING 0x1, 0x80 ;  /* 0x0042000000007b1d */ /* 0x000fe20000010000 */
[----:B------:R-:W-:Y:S01]  /*6120*/  ISETP.NE.AND P1, PT, R81, RZ, PT ;  /* 0x000000ff5100720c */ /* 0x000fe20003f25270 */
[----:B------:R-:W-:Y:S01]  /*6130*/  UISETP.NE.AND UP0, UPT, UR49, URZ, UPT ;  /* 0x000000ff3100728c */ /* 0x000fe2000bf05270 */
[----:B------:R-:W-:Y:S11]  /*6140*/  LEA R2, R87, UR48, 0x3 ;  /* 0x0000003057027c11 */ /* 0x000ff6000f8e18ff */
[----:B------:R-:W-:Y:S01]  /*6150*/  @P1 SHF.L.U32 R3, R74, 0x1f, RZ ;  /* 0x0000001f4a031819 */ /* 0x000fe200000006ff */
[----:B------:R-:W-:Y:S06]  /*6160*/  BRA.U !UP0, `(.L_x_98) ;  /* 0x0000000108247547 */ /* 0x000fec000b800000 */
[----:B-1----:R-:W-:Y:S01]  /*6170*/  IMAD.U32 R4, RZ, RZ, UR51 ;  /* 0x00000033ff047e24 */ /* 0x002fe2000f8e00ff */
[----:B------:R-:W-:Y:S01]  /*6180*/  MOV R0, UR37 ;  /* 0x0000002500007c02 */ /* 0x000fe20008000f00 */
[----:B------:R-:W-:Y:S03]  /*6190*/  UIADD3 UR51, UPT, UPT, UR51, 0x1, URZ ;  /* 0x0000000133337890 */ /* 0x000fe6000fffe0ff */
[----:B------:R-:W-:Y:S01]  /*61a0*/  @P1 LEA R4, R4, UR48, 0x3 ;  /* 0x0000003004041c11 */ /* 0x000fe2000f8e18ff */
[----:B------:R-:W-:Y:S04]  /*61b0*/  UISETP.NE.AND UP0, UPT, UR51, 0x4, UPT ;  /* 0x000000043300788c */ /* 0x000fe8000bf05270 */
[----:B------:R-:W-:Y:S01]  /*61c0*/  @P1 VIADD R4, R4, 0x40 ;  /* 0x0000004004041836 */ /* 0x000fe20000000000 */
[----:B------:R-:W-:Y:S04]  /*61d0*/  USEL UR51, UR51, URZ, UP0 ;  /* 0x000000ff33337287 */ /* 0x000fe80008000000 */
[----:B------:R-:W-:Y:S04]  /*61e0*/  @P1 PRMT R0, R0, 0x654, R4 ;  /* 0x0000065400001816 */ /* 0x000fe80000000004 */
[----:B------:R2:W-:Y:S04]  /*61f0*/  @P1 SYNCS.ARRIVE.TRANS64.RED.A1T0 RZ, [R0+URZ], RZ ;  /* 0x000000ff00ff19a7 */ /* 0x0005e800081004ff */
.L_x_98:
[----:B------:R-:W3:Y:S01]  /*6200*/  @P1 SYNCS.PHASECHK.TRANS64.TRYWAIT P0, [R2+URZ+0x20], R3 ;  /* 0x00002003020015a7 */ /* 0x000ee200080011ff */
[----:B------:R-:W-:Y:S01]  /*6210*/  BSSY B1, `(.L_x_99) ;  /* 0x0000017000017945 */ /* 0x000fe20003800000 */
[----:B---3--:R-:W-:Y:S03]  /*6220*/  @P1 SEL R89, RZ, 0x1, !P0 ;  /* 0x00000001ff591807 */ /* 0x008fe60004000000 */
[----:B------:R-:W-:Y:S05]  /*6230*/  @!P1 BRA `(.L_x_100) ;  /* 0x0000000000509947 */ /* 0x000fea0003800000 */
[----:B------:R-:W-:Y:S01]  /*6240*/  ISETP.NE.AND P1, PT, R90, RZ, PT ;  /* 0x000000ff5a00720c */ /* 0x000fe20003f25270 */
[----:B------:R-:W-:Y:S01]  /*6250*/  BSSY B0, `(.L_x_101) ;  /* 0x000000a000007945 */ /* 0x000fe20003800000 */
[----:B------:R-:W-:Y:S11]  /*6260*/  ISETP.NE.AND P0, PT, R89, RZ, PT ;  /* 0x000000ff5900720c */ /* 0x000ff60003f05270 */
[----:B-1----:R-:W-:Y:S04]  /*6270*/  @P1 IMAD R5, R87, 0x2000, R88 ;  /* 0x0000200057051824 */ /* 0x002fe800078e0258 */
[----:B------:R-:W-:Y:S05]  /*6280*/  @P1 VIADD R4, R5, UR48 ;  /* 0x0000003005041c36 */ /* 0x000fea0008000000 */
[----:B------:R-:W-:Y:S01]  /*6290*/  @P1 IADD3 R3, PT, PT, R91, R4, RZ ;  /* 0x000000045b031210 */ /* 0x000fe20007ffe0ff */
[----:B------:R-:W-:Y:S01]  /*62a0*/  @P1 IMAD.IADD R4, R75, 0x1, R4 ;  /* 0x000000014b041824 */ /* 0x000fe200078e0204 */
[----:B------:R-:W-:Y:S06]  /*62b0*/  @P0 BRA `(.L_x_102) ;  /* 0x00000000000c0947 */ /* 0x000fec0003800000 */
[----:B--2---:R-:W-:Y:S04]  /*62c0*/  SHF.L.U32 R0, R74, 0x1f, RZ ;  /* 0x0000001f4a007819 */ /* 0x004fe800000006ff */
[----:B------:R-:W1:Y:S02]  /*62d0*/  SYNCS.PHASECHK.TRANS64.TRYWAIT P0, [R2+URZ+0x20], R0 ;  /* 0x00002000020075a7 */ /* 0x000e6400080011ff */
[----:B-1----:R-:W-:Y:S05]  /*62e0*/  @!P0 BRA `(.L_x_103) ;  /* 0x0000002800048947 */ /* 0x002fea0003800000 */
.L_x_102:
[----:B------:R-:W-:Y:S05]  /*62f0*/  BSYNC B0 ;  /* 0x0000000000007941 */ /* 0x000fea0003800000 */
.L_x_101:
[----:B------:R-:W-:Y:S02]  /*6300*/  ISETP.NE.AND P0, PT, R90, RZ, PT ;  /* 0x000000ff5a00720c */ /* 0x000fe40003f05270 */
[----:B------:R-:W-:Y:S11]  /*6310*/  IADD3 R87, PT, PT, R87, 0x1, RZ ;  /* 0x0000000157577810 */ /* 0x000ff60007ffe0ff */
[----:B-12---:R-:W-:Y:S01]  /*6320*/  @P0 IMAD.IADD R0, R75, 0x1, R3 ;  /* 0x000000014b000824 */ /* 0x006fe200078e0203 */
[----:B------:R-:W-:Y:S05]  /*6330*/  @P0 WARPSYNC.ALL ;  /* 0x0000000000000948 */ /* 0x000fea0003800000 */
[----:B------:R3:W4:Y:S04]  /*6340*/  @P0 LDSM.16.M88.4 R52, [R5+UR48+0x400] ;  /* 0x000400300534083b */ /* 0x0007280008000200 */
[----:B------:R3:W1:Y:S04]  /*6350*/  @P0 LDSM.16.M88.4 R48, [R4+0x400] ;  /* 0x000400000430083b */ /* 0x0006680000000200 */
[----:B------:R3:W2:Y:S04]  /*6360*/  @P0 LDSM.16.M88.4 R40, [R3+0x400] ;  /* 0x000400000328083b */ /* 0x0006a80000000200 */
[----:B------:R3:W1:Y:S02]  /*6370*/  @P0 LDSM.16.M88.4 R44, [R0+0x400] ;  /* 0x00040000002c083b */ /* 0x0006640000000200 */
.L_x_100:
[----:B------:R-:W-:Y:S05]  /*6380*/  BSYNC B1 ;  /* 0x0000000000017941 */ /* 0x000fea0003800000 */
.L_x_99:
[----:B--23--:R-:W-:Y:S05]  /*6390*/  VIADD R0, R34, 0x20 ;  /* 0x0000002022007836 */ /* 0x00cfea0000000000 */
[----:B------:R-:W-:Y:S04]  /*63a0*/  SHF.R.U32.HI R0, RZ, 0x15, R0 ;  /* 0x00000015ff007819 */ /* 0x000fe80000011600 */
[----:B------:R-:W-:Y:S11]  /*63b0*/  LOP3.LUT P0, RZ, R0, 0x3, R69, 0x48, !PT ;  /* 0x0000000300ff7812 */ /* 0x000ff60007804845 */
[----:B------:R-:W-:Y:S02]  /*63c0*/  @!UPT UIADD3 URZ, UPT, UPT, URZ, URZ, URZ ;  /* 0x000000fffffff290 */ /* 0x000fe4000fffe0ff */
[----:B------:R-:W-:Y:S05]  /*63d0*/  @!P0 BRA `(.L_x_104) ;  /* 0x0000000000408947 */ /* 0x000fea0003800000 */
[----:B------:R-:W2:Y:S01]  /*63e0*/  LDCU.64 UR8, c[0x4][0x70] ;  /* 0x01000e00ff0877ac */ /* 0x000ea20008000a00 */
[----:B------:R-:W-:Y:S01]  /*63f0*/  MOV R3, 0x0 ;  /* 0x0000000000037802 */ /* 0x000fe20000000f00 */
[----:B-1----:R-:W-:Y:S02]  /*6400*/  HFMA2 R12, -RZ, RZ, 0, 5.9604644775390625e-08 ;  /* 0x00000001ff0c7431 */ /* 0x002fe400000001ff */
[----:B------:R-:W-:Y:S02]  /*6410*/  IMAD.MOV.U32 R8, RZ, RZ, 0x192 ;  /* 0x00000192ff087424 */ /* 0x000fe400078e00ff */
[----:B------:R-:W-:Y:S01]  /*6420*/  IMAD.MOV.U32 R13, RZ, RZ, RZ ;  /* 0x000000ffff0d7224 */ /* 0x000fe200078e00ff */
[----:B------:R-:W1:Y:S01]  /*6430*/  LDCU.64 UR6, c[0x4][0x78] ;  /* 0x01000f00ff0677ac */ /* 0x000e620008000a00 */
[----:B------:R-:W3:Y:S01]  /*6440*/  LDC.64 R2, c[0x4][R3] ;  /* 0x0100000003027b82 */ /* 0x000ee20000000a00 */
[----:B------:R-:W5:Y:S01]  /*6450*/  LDCU.64 UR4, c[0x4][0x10] ;  /* 0x01000200ff0477ac */ /* 0x000f620008000a00 */
[----:B--2---:R-:W-:Y:S01]  /*6460*/  MOV R5, UR9 ;  /* 0x0000000900057c02 */ /* 0x004fe20008000f00 */
[----:B------:R-:W-:Y:S01]  /*6470*/  IMAD.U32 R4, RZ, RZ, UR8 ;  /* 0x00000008ff047e24 */ /* 0x000fe2000f8e00ff */
[----:B-1----:R-:W-:Y:S01]  /*6480*/  MOV R7, UR7 ;  /* 0x0000000700077c02 */ /* 0x002fe20008000f00 */
[----:B------:R-:W-:Y:S01]  /*6490*/  IMAD.U32 R6, RZ, RZ, UR6 ;  /* 0x00000006ff067e24 */ /* 0x000fe2000f8e00ff */
[----:B-----5:R-:W-:Y:S01]  /*64a0*/  MOV R11, UR5 ;  /* 0x00000005000b7c02 */ /* 0x020fe20008000f00 */
[----:B------:R-:W-:Y:S02]  /*64b0*/  IMAD.U32 R10, RZ, RZ, UR4 ;  /* 0x00000004ff0a7e24 */ /* 0x000fe4000f8e00ff */
[----:B------:R-:W-:Y:S07]  /*64c0*/  LEPC R20, `(.L_x_104) ;  /* 0x000000001014794e */ /* 0x000fee0000000000 */
[----:B---34-:R-:W-:Y:S05]  /*64d0*/  CALL.ABS.NOINC R2 ;  /* 0x0000000002007343 */ /* 0x018fea0003c00000 */
.L_x_104:
[----:B------:R-:W-:Y:S01]  /*64e0*/  ISETP.NE.AND P6, PT, R81, RZ, PT ;  /* 0x000000ff5100720c */ /* 0x000fe20003fc5270 */
[----:B------:R-:W-:Y:S05]  /*64f0*/  WARPSYNC.ALL ;  /* 0x0000000000007948 */ /* 0x000fea0003800000 */
[----:B------:R-:W-:Y:S01]  /*6500*/  R2UR UR4, R34 ;  /* 0x00000000220472ca */ /* 0x000fe200000e0000 */
[----:B------:R-:W-:Y:S01]  /*6510*/  IMAD.U32 R0, RZ, RZ, UR51 ;  /* 0x00000033ff007e24 */ /* 0x000fe2000f8e00ff */
[----:B----4-:R-:W-:Y:S01]  /*6520*/  LOP3.LUT R20, R52, 0xffffe000, RZ, 0xc0, !PT ;  /* 0xffffe00034147812 */ /* 0x010fe200078ec0ff */
[----:B------:R-:W-:Y:S01]  /*6530*/  IMAD.U32 R21, RZ, RZ, UR37 ;  /* 0x00000025ff157e24 */ /* 0x000fe2000f8e00ff */
[----:B------:R-:W-:Y:S01]  /*6540*/  ISETP.NE.AND P0, PT, R77, RZ, PT ;  /* 0x000000ff4d00720c */ /* 0x000fe20003f05270 */
[----:B------:R-:W-:Y:S02]  /*6550*/  BSSY.RECONVERGENT B0, `(.L_x_105) ;  /* 0x000005b000007945 */ /* 0x000fe40003800200 */
[----:B------:R-:W-:Y:S05]  /*6560*/  @P6 LEA R0, R0, UR48, 0x3 ;  /* 0x0000003000006c11 */ /* 0x000fea000f8e18ff */
[----:B------:R-:W-:Y:S01]  /*6570*/  @P6 VIADD R0, R0, 0x40 ;  /* 0x0000004000006836 */ /* 0x000fe20000000000 */
[----:B-1----:R-:W1:Y:S04]  /*6580*/  LDTM.16dp128bit.x8 R4, tmem[UR4+0x20] ;  /* 0x00002004000479ee */ /* 0x002e680008180000 */
[----:B------:R-:W-:Y:S01]  /*6590*/  @P6 PRMT R21, R21, 0x654, R0 ;  /* 0x0000065415156816 */ /* 0x000fe20000000000 */
[C---:B-1----:R-:W-:Y:S01]  /*65a0*/  FMUL R0, R33.reuse, R4 ;  /* 0x0000000421007220 */ /* 0x042fe20000400000 */
[C---:B------:R-:W-:Y:S01]  /*65b0*/  FMUL R4, R33.reuse, R8 ;  /* 0x0000000821047220 */ /* 0x040fe20000400000 */
[C---:B------:R-:W-:Y:S01]  /*65c0*/  FMUL R8, R33.reuse, R12 ;  /* 0x0000000c21087220 */ /* 0x040fe20000400000 */
[----:B------:R-:W-:Y:S01]  /*65d0*/  FMUL R12, R33, R16 ;  /* 0x00000010210c7220 */ /* 0x000fe20000400000 */
[----:B------:R-:W-:Y:S01]  /*65e0*/  LOP3.LUT R16, R53, 0xffffe000, RZ, 0xc0, !PT ;  /* 0xffffe00035107812 */ /* 0x000fe200078ec0ff */
[C---:B------:R-:W-:Y:S01]  /*65f0*/  FMUL R2, R33.reuse, R5 ;  /* 0x0000000521027220 */ /* 0x040fe20000400000 */
[C---:B------:R-:W-:Y:S01]  /*6600*/  FMUL R3, R33.reuse, R6 ;  /* 0x0000000621037220 */ /* 0x040fe20000400000 */
[----:B------:R-:W-:Y:S01]  /*6610*/  FMUL R5, R33, R9 ;  /* 0x0000000921057220 */ /* 0x000fe20000400000 */
[----:B------:R-:W-:Y:S01]  /*6620*/  FFMA R36, R35, R20, R0 ;  /* 0x0000001423247223 */ /* 0x000fe20000000000 */
[----:B------:R-:W-:Y:S01]  /*6630*/  LOP3.LUT R0, R54, 0xffffe000, RZ, 0xc0, !PT ;  /* 0xffffe00036007812 */ /* 0x000fe200078ec0ff */
[C---:B------:R-:W-:Y:S01]  /*6640*/  FMUL R6, R33.reuse, R10 ;  /* 0x0000000a21067220 */ /* 0x040fe20000400000 */
[C---:B------:R-:W-:Y:S01]  /*6650*/  FMUL R9, R33.reuse, R13 ;  /* 0x0000000d21097220 */ /* 0x040fe20000400000 */
[C---:B------:R-:W-:Y:S01]  /*6660*/  FMUL R10, R33.reuse, R14 ;  /* 0x0000000e210a7220 */ /* 0x040fe20000400000 */
[----:B------:R-:W-:Y:S01]  /*6670*/  F2FP.TF32.F32.PACK_B R36, R36 ;  /* 0x00000024ff24723e */ /* 0x000fe200024050ff */
[----:B------:R-:W-:Y:S01]  /*6680*/  FMUL R13, R33, R17 ;  /* 0x00000011210d7220 */ /* 0x000fe20000400000 */
[----:B------:R-:W-:Y:S01]  /*6690*/  LOP3.LUT R17, R55, 0xffffe000, RZ, 0xc0, !PT ;  /* 0xffffe00037117812 */ /* 0x000fe200078ec0ff */
[----:B------:R-:W-:Y:S01]  /*66a0*/  FMUL R14, R33, R18 ;  /* 0x00000012210e7220 */ /* 0x000fe20000400000 */
[----:B------:R-:W-:Y:S01]  /*66b0*/  LOP3.LUT R18, R48, 0xffffe000, RZ, 0xc0, !PT ;  /* 0xffffe00030127812 */ /* 0x000fe200078ec0ff */
[----:B------:R-:W-:Y:S01]  /*66c0*/  FFMA R37, R35, R16, R2 ;  /* 0x0000001023257223 */ /* 0x000fe20000000002 */
[----:B------:R-:W-:Y:S01]  /*66d0*/  LOP3.LUT R2, R49, 0xffffe000, RZ, 0xc0, !PT ;  /* 0xffffe00031027812 */ /* 0x000fe200078ec0ff */
[----:B------:R-:W-:Y:S01]  /*66e0*/  FMUL R7, R33, R7 ;  /* 0x0000000721077220 */ /* 0x000fe20000400000 */
[----:B------:R-:W-:Y:S01]  /*66f0*/  LOP3.LUT R16, R41, 0xffffe000, RZ, 0xc0, !PT ;  /* 0xffffe00029107812 */ /* 0x000fe200078ec0ff */
[C---:B------:R-:W-:Y:S01]  /*6700*/  FFMA R38, R35.reuse, R0, R3 ;  /* 0x0000000023267223 */ /* 0x040fe20000000003 */
[----:B------:R-:W-:Y:S01]  /*6710*/  LOP3.LUT R0, R50, 0xffffe000, RZ, 0xc0, !PT ;  /* 0xffffe00032007812 */ /* 0x000fe200078ec0ff */
[C---:B------:R-:W-:Y:S01]  /*6720*/  FFMA R39, R35.reuse, R17, R7 ;  /* 0x0000001123277223 */ /* 0x040fe20000000007 */
[----:B------:R-:W-:Y:S01]  /*6730*/  LOP3.LUT R3, R40, 0xffffe000, RZ, 0xc0, !PT ;  /* 0xffffe00028037812 */ /* 0x000fe200078ec0ff */
[C---:B------:R-:W-:Y:S01]  /*6740*/  FFMA R4, R35.reuse, R18, R4 ;  /* 0x0000001223047223 */ /* 0x040fe20000000004 */
[----:B------:R-:W-:Y:S01]  /*6750*/  F2FP.TF32.F32.PACK_B R37, R37 ;  /* 0x00000025ff25723e */ /* 0x000fe200024050ff */
[----:B------:R-:W-:Y:S01]  /*6760*/  FFMA R5, R35, R2, R5 ;  /* 0x0000000223057223 */ /* 0x000fe20000000005 */
[----:B------:R-:W-:Y:S01]  /*6770*/  LOP3.LUT R2, R51, 0xffffe000, RZ, 0xc0, !PT ;  /* 0xffffe00033027812 */ /* 0x000fe200078ec0ff */
[----:B------:R-:W-:Y:S01]  /*6780*/  FMUL R11, R33, R11 ;  /* 0x0000000b210b7220 */ /* 0x000fe20000400000 */
[----:B------:R-:W-:Y:S01]  /*6790*/  F2FP.TF32.F32.PACK_B R38, R38 ;  /* 0x00000026ff26723e */ /* 0x000fe200024050ff */
[C---:B------:R-:W-:Y:S01]  /*67a0*/  FFMA R6, R35.reuse, R0, R6 ;  /* 0x0000000023067223 */ /* 0x040fe20000000006 */
[----:B------:R-:W-:Y:S01]  /*67b0*/  LOP3.LUT R0, R42, 0xffffe000, RZ, 0xc0, !PT ;  /* 0xffffe0002a007812 */ /* 0x000fe200078ec0ff */
[----:B------:R-:W-:Y:S01]  /*67c0*/  FFMA R7, R35, R2, R11 ;  /* 0x0000000223077223 */ /* 0x000fe2000000000b */
[----:B------:R-:W-:Y:S01]  /*67d0*/  LOP3.LUT R2, R43, 0xffffe000, RZ, 0xc0, !PT ;  /* 0xffffe0002b027812 */ /* 0x000fe200078ec0ff */
[----:B------:R-:W-:Y:S01]  /*67e0*/  FFMA R8, R35, R3, R8 ;  /* 0x0000000323087223 */ /* 0x000fe20000000008 */
[----:B------:R-:W-:Y:S01]  /*67f0*/  LOP3.LUT R3, R45, 0xffffe000, RZ, 0xc0, !PT ;  /* 0xffffe0002d037812 */ /* 0x000fe200078ec0ff */
[----:B------:R-:W-:Y:S01]  /*6800*/  FFMA R9, R35, R16, R9 ;  /* 0x0000001023097223 */ /* 0x000fe20000000009 */
[----:B------:R-:W-:Y:S01]  /*6810*/  F2FP.TF32.F32.PACK_B R39, R39 ;  /* 0x00000027ff27723e */ /* 0x000fe200024050ff */
[----:B------:R-:W-:Y:S01]  /*6820*/  FMUL R15, R33, R15 ;  /* 0x0000000f210f7220 */ /* 0x000fe20000400000 */
[----:B------:R-:W-:Y:S01]  /*6830*/  LOP3.LUT R16, R46, 0xffffe000, RZ, 0xc0, !PT ;  /* 0xffffe0002e107812 */ /* 0x000fe200078ec0ff */
[C---:B------:R-:W-:Y:S01]  /*6840*/  FFMA R10, R35.reuse, R0, R10 ;  /* 0x00000000230a7223 */ /* 0x040fe2000000000a */
        /* <DEDUP_REMOVED lines=8> */
[----:B------:R-:W-:Y:S01]  /*68d0*/  F2FP.TF32.F32.PACK_B R6, R6 ;  /* 0x00000006ff06723e */ /* 0x000fe200024050ff */
[C---:B------:R-:W-:Y:S01]  /*68e0*/  FFMA R13, R35.reuse, R3, R13 ;  /* 0x00000003230d7223 */ /* 0x040fe2000000000d */
[----:B------:R-:W-:Y:S01]  /*68f0*/  F2FP.TF32.F32.PACK_B R7, R7 ;  /* 0x00000007ff07723e */ /* 0x000fe200024050ff */
[C---:B------:R-:W-:Y:S01]  /*6900*/  FFMA R14, R35.reuse, R16, R14 ;  /* 0x00000010230e7223 */ /* 0x040fe2000000000e */
[----:B------:R-:W-:Y:S01]  /*6910*/  FFMA R15, R35, R2, R19 ;  /* 0x00000002230f7223 */ /* 0x000fe20000000013 */
[----:B------:R-:W-:Y:S02]  /*6920*/  F2FP.TF32.F32.PACK_B R8, R8 ;  /* 0x00000008ff08723e */ /* 0x000fe400024050ff */
[----:B------:R1:W-:Y:S01]  /*6930*/  STSM.16.M88.4 [R82+0x2400], R4 ;  /* 0x0024000452007844 */ /* 0x0003e20000000200 */
[----:B------:R-:W-:Y:S02]  /*6940*/  F2FP.TF32.F32.PACK_B R9, R9 ;  /* 0x00000009ff09723e */ /* 0x000fe400024050ff */
[----:B------:R-:W-:Y:S02]  /*6950*/  F2FP.TF32.F32.PACK_B R10, R10 ;  /* 0x0000000aff0a723e */ /* 0x000fe400024050ff */
[----:B------:R-:W-:Y:S02]  /*6960*/  F2FP.TF32.F32.PACK_B R11, R11 ;  /* 0x0000000bff0b723e */ /* 0x000fe400024050ff */
[----:B------:R-:W-:Y:S02]  /*6970*/  F2FP.TF32.F32.PACK_B R12, R12 ;  /* 0x0000000cff0c723e */ /* 0x000fe400024050ff */
[----:B------:R-:W-:Y:S01]  /*6980*/  F2FP.TF32.F32.PACK_B R13, R13 ;  /* 0x0000000dff0d723e */ /* 0x000fe200024050ff */
[----:B------:R1:W-:Y:S01]  /*6990*/  STSM.16.M88.4 [R85+0x2000], R8 ;  /* 0x0020000855007844 */ /* 0x0003e20000000200 */
[----:B------:R-:W-:Y:S02]  /*69a0*/  F2FP.TF32.F32.PACK_B R14, R14 ;  /* 0x0000000eff0e723e */ /* 0x000fe400024050ff */
[----:B------:R-:W-:Y:S02]  /*69b0*/  F2FP.TF32.F32.PACK_B R15, R15 ;  /* 0x0000000fff0f723e */ /* 0x000fe400024050ff */
[----:B------:R-:W-:Y:S02]  /*69c0*/  LEA R0, R87, UR48, 0x3 ;  /* 0x0000003057007c11 */ /* 0x000fe4000f8e18ff */
[----:B------:R-:W-:Y:S01]  /*69d0*/  @P6 SHF.L.U32 R2, R74, 0x1f, RZ ;  /* 0x0000001f4a026819 */ /* 0x000fe200000006ff */
[----:B------:R1:W-:Y:S01]  /*69e0*/  STSM.16.M88.4 [R86+0x2000], R12 ;  /* 0x0020000c56007844 */ /* 0x0003e20000000200 */
        /* <DEDUP_REMOVED lines=8> */
[----:B------:R-:W-:Y:S02]  /*6a70*/  UIADD3 UR8, UP0, UPT, UR52, 0x680, URZ ;  /* 0x0000068034087890 */ /* 0x000fe4000ff1e0ff */
[----:B------:R-:W-:Y:S02]  /*6a80*/  UIADD3 UR5, UPT, UPT, UR41, 0x20, URZ ;  /* 0x0000002029057890 */ /* 0x000fe4000fffe0ff */
[----:B------:R-:W-:Y:S02]  /*6a90*/  UIADD3 UR4, UPT, UPT, UR48, 0x2400, URZ ;  /* 0x0000240030047890 */ /* 0x000fe4000fffe0ff */
[----:B------:R-:W-:Y:S01]  /*6aa0*/  UIADD3.X UR9, UPT, UPT, URZ, UR53, URZ, UP0, !UPT ;  /* 0x00000035ff097290 */ /* 0x000fe200087fe4ff */
[----:B------:R-:W-:Y:S01]  /*6ab0*/  UMOV UR6, UR42 ;  /* 0x0000002a00067c82 */ /* 0x000fe20008000000 */
[----:B------:R-:W-:Y:S07]  /*6ac0*/  UMOV UR7, UR36 ;  /* 0x0000002400077c82 */ /* 0x000fee0008000000 */
[----:B------:R2:W-:Y:S01]  /*6ad0*/  UTMASTG.3D [UR4], [UR8] ;  /* 0x00000004080073b5 */ /* 0x0005e20008010000 */
[----:B------:R0:W-:Y:S01]  /*6ae0*/  UTMACMDFLUSH ;  /* 0x00000000000079b7 */ /* 0x0001e20000000000 */
[----:B--2---:R-:W-:Y:S04]  /*6af0*/  DEPBAR.LE SB0, 0x1 ;  /* 0x000080400000791a */ /* 0x004fe80000000000 */
.L_x_106:
[----:B------:R-:W-:Y:S05]  /*6b00*/  BSYNC.RECONVERGENT B0 ;  /* 0x0000000000007941 */ /* 0x000fea0003800200 */
.L_x_105:
[----:B------:R-:W-:Y:S01]  /*6b10*/  BAR.SYNC.DEFER_BLOCKING 0x1, 0x80 ;  /* 0x0042000000007b1d */ /* 0x000fe20000010000 */
[----:B------:R-:W-:Y:S04]  /*6b20*/  UIADD3 UR40, UPT, UPT, UR51, 0x1, URZ ;  /* 0x0000000133287890 */ /* 0x000fe8000fffe0ff */
[----:B------:R-:W-:Y:S04]  /*6b30*/  UISETP.NE.AND UP0, UPT, UR40, 0x4, UPT ;  /* 0x000000042800788c */ /* 0x000fe8000bf05270 */
[----:B------:R-:W-:Y:S01]  /*6b40*/  USEL UR40, UR40, URZ, UP0 ;  /* 0x000000ff28287287 */ /* 0x000fe20008000000 */
[----:B------:R2:W-:Y:S01]  /*6b50*/  @P6 SYNCS.ARRIVE.TRANS64.RED.A1T0 RZ, [R21+URZ], RZ ;  /* 0x000000ff15ff69a7 */ /* 0x0005e200081004ff */
[----:B------:R-:W-:Y:S01]  /*6b60*/  BSSY B1, `(.L_x_107) ;  /* 0x0000018000017945 */ /* 0x000fe20003800000 */
[----:B------:R-:W3:Y:S02]  /*6b70*/  @P6 SYNCS.PHASECHK.TRANS64.TRYWAIT P0, [R0+URZ+0x20], R2 ;  /* 0x00002002000065a7 */ /* 0x000ee400080011ff */
[----:B---3--:R-:W-:Y:S01]  /*6b80*/  @P6 SEL R89, RZ, 0x1, !P0 ;  /* 0x00000001ff596807 */ /* 0x008fe20004000000 */
[----:B--2---:R-:W-:Y:S06]  /*6b90*/  @!P6 BRA `(.L_x_108) ;  /* 0x000000000050e947 */ /* 0x004fec0003800000 */
        /* <DEDUP_REMOVED lines=8> */
[----:B------:R-:W-:Y:S04]  /*6c20*/  SHF.L.U32 R5, R74, 0x1f, RZ ;  /* 0x0000001f4a057819 */ /* 0x000fe800000006ff */
[----:B------:R-:W1:Y:S02]  /*6c30*/  SYNCS.PHASECHK.TRANS64.TRYWAIT P0, [R0+URZ+0x20], R5 ;  /* 0x00002005000075a7 */ /* 0x000e6400080011ff */
[----:B-1----:R-:W-:Y:S05]  /*6c40*/  @!P0 BRA `(.L_x_111) ;  /* 0x0000001c00c08947 */ /* 0x002fea0003800000 */
.L_x_110:
[----:B------:R-:W-:Y:S05]  /*6c50*/  BSYNC B0 ;  /* 0x0000000000007941 */ /* 0x000fea0003800000 */
.L_x_109:
[----:B------:R-:W-:Y:S02]  /*6c60*/  ISETP.NE.AND P0, PT, R90, RZ, PT ;  /* 0x000000ff5a00720c */ /* 0x000fe40003f05270 */
[----:B------:R-:W-:Y:S11]  /*6c70*/  IADD3 R87, PT, PT, R87, 0x1, RZ ;  /* 0x0000000157577810 */ /* 0x000ff60007ffe0ff */
[----:B-1----:R-:W-:Y:S01]  /*6c80*/  @P0 IMAD.IADD R0, R75, 0x1, R2 ;  /* 0x000000014b000824 */ /* 0x002fe200078e0202 */
[----:B------:R-:W-:Y:S05]  /*6c90*/  @P0 WARPSYNC.ALL ;  /* 0x0000000000000948 */ /* 0x000fea0003800000 */
[----:B------:R2:W3:Y:S04]  /*6ca0*/  @P0 LDSM.16.M88.4 R52, [R4+UR48+0x400] ;  /* 0x000400300434083b */ /* 0x0004e80008000200 */
[----:B------:R2:W4:Y:S04]  /*6cb0*/  @P0 LDSM.16.M88.4 R48, [R3+0x400] ;  /* 0x000400000330083b */ /* 0x0005280000000200 */
[----:B------:R2:W1:Y:S04]  /*6cc0*/  @P0 LDSM.16.M88.4 R40, [R2+0x400] ;  /* 0x000400000228083b */ /* 0x0004680000000200 */
[----:B------:R2:W1:Y:S02]  /*6cd0*/  @P0 LDSM.16.M88.4 R44, [R0+0x400] ;  /* 0x00040000002c083b */ /* 0x0004640000000200 */
.L_x_108:
[----:B------:R-:W-:Y:S05]  /*6ce0*/  BSYNC B1 ;  /* 0x0000000000017941 */ /* 0x000fea0003800000 */
.L_x_107:
[----:B--2---:R-:W-:Y:S05]  /*6cf0*/  VIADD R0, R34, 0x40 ;  /* 0x0000004022007836 */ /* 0x004fea0000000000 */
        /* <DEDUP_REMOVED lines=20> */
.L_x_112:
[----:B------:R-:W-:Y:S01]  /*6e40*/  ISETP.NE.AND P6, PT, R81, RZ, PT ;  /* 0x000000ff5100720c */ /* 0x000fe20003fc5270 */
[----:B------:R-:W-:Y:S05]  /*6e50*/  WARPSYNC.ALL ;  /* 0x0000000000007948 */ /* 0x000fea0003800000 */
[----:B------:R-:W-:Y:S01]  /*6e60*/  R2UR UR4, R34 ;  /* 0x00000000220472ca */ /* 0x000fe200000e0000 */
[----:B------:R-:W-:Y:S01]  /*6e70*/  IMAD.U32 R0, RZ, RZ, UR40 ;  /* 0x00000028ff007e24 */ /* 0x000fe2000f8e00ff */
[----:B---3--:R-:W-:Y:S01]  /*6e80*/  LOP3.LUT R20, R52, 0xffffe000, RZ, 0xc0, !PT ;  /* 0xffffe00034147812 */ /* 0x008fe200078ec0ff */
        /* <DEDUP_REMOVED lines=24> */
[----:B----4-:R-:W-:Y:S01]  /*7010*/  LOP3.LUT R18, R48, 0xffffe000, RZ, 0xc0, !PT ;  /* 0xffffe00030127812 */ /* 0x010fe200078ec0ff */
        /* <DEDUP_REMOVED lines=68> */
.L_x_114:
[----:B------:R-:W-:Y:S05]  /*7460*/  BSYNC.RECONVERGENT B0 ;  /* 0x0000000000007941 */ /* 0x000fea0003800200 */
.L_x_113:
        /* <DEDUP_REMOVED lines=12> */
[----:B------:R-:W-:Y:S04]  /*7530*/  @P1 IMAD R87, R87, 0x2000, R88 ;  /* 0x0000200057571824 */ /* 0x000fe800078e0258 */
[----:B------:R-:W-:Y:S05]  /*7540*/  @P1 VIADD R3, R87, UR48 ;  /* 0x0000003057031c36 */ /* 0x000fea0008000000 */
[----:B------:R-:W-:Y:S01]  /*7550*/  @P1 IADD3 R91, PT, PT, R91, R3, RZ ;  /* 0x000000035b5b1210 */ /* 0x000fe20007ffe0ff */
[----:B------:R-:W-:Y:S01]  /*7560*/  @P1 IMAD.IADD R3, R75, 0x1, R3 ;  /* 0x000000014b031824 */ /* 0x000fe200078e0203 */
[----:B------:R-:W-:Y:S06]  /*7570*/  @P0 BRA `(.L_x_118) ;  /* 0x00000000000c0947 */ /* 0x000fec0003800000 */
[----:B------:R-:W-:Y:S04]  /*7580*/  SHF.L.U32 R0, R74, 0x1f, RZ ;  /* 0x0000001f4a007819 */ /* 0x000fe800000006ff */
[----:B------:R-:W2:Y:S02]  /*7590*/  SYNCS.PHASECHK.TRANS64.TRYWAIT P0, [R2+URZ+0x20], R0 ;  /* 0x00002000020075a7 */ /* 0x000ea400080011ff */
[----:B--2---:R-:W-:Y:S05]  /*75a0*/  @!P0 BRA `(.L_x_119) ;  /* 0x00000014007c8947 */ /* 0x004fea0003800000 */
.L_x_118:
[----:B------:R-:W-:Y:S05]  /*75b0*/  BSYNC B0 ;  /* 0x0000000000007941 */ /* 0x000fea0003800000 */
.L_x_117:
[----:B------:R-:W-:Y:S11]  /*75c0*/  ISETP.NE.AND P0, PT, R90, RZ, PT ;  /* 0x000000ff5a00720c */ /* 0x000ff60003f05270 */
[----:B------:R-:W-:Y:S02]  /*75d0*/  @!UPT UIADD3 URZ, UPT, UPT, URZ, URZ, URZ ;  /* 0x000000fffffff290 */ /* 0x000fe4000fffe0ff */
[----:B--2---:R-:W-:Y:S01]  /*75e0*/  @P0 IADD3 R0, PT, PT, R75, R91, RZ ;  /* 0x0000005b4b000210 */ /* 0x004fe20007ffe0ff */
[----:B------:R-:W-:Y:S05]  /*75f0*/  @P0 WARPSYNC.ALL ;  /* 0x0000000000000948 */ /* 0x000fea0003800000 */
[----:B------:R2:W3:Y:S04]  /*7600*/  @P0 LDSM.16.M88.4 R52, [R87+UR48+0x400] ;  /* 0x000400305734083b */ /* 0x0004e80008000200 */
[----:B------:R2:W4:Y:S04]  /*7610*/  @P0 LDSM.16.M88.4 R48, [R3+0x400] ;  /* 0x000400000330083b */ /* 0x0005280000000200 */
[----:B------:R2:W1:Y:S04]  /*7620*/  @P0 LDSM.16.M88.4 R40, [R91+0x400] ;  /* 0x000400005b28083b */ /* 0x0004680000000200 */
[----:B------:R2:W1:Y:S02]  /*7630*/  @P0 LDSM.16.M88.4 R44, [R0+0x400] ;  /* 0x00040000002c083b */ /* 0x0004640000000200 */
.L_x_116:
[----:B------:R-:W-:Y:S05]  /*7640*/  BSYNC B1 ;  /* 0x0000000000017941 */ /* 0x000fea0003800000 */
.L_x_115:
        /* <DEDUP_REMOVED lines=21> */
.L_x_120:
[----:B------:R-:W-:Y:S01]  /*77a0*/  ISETP.NE.AND P0, PT, R77, RZ, PT ;  /* 0x000000ff4d00720c */ /* 0x000fe20003f05270 */
[----:B------:R-:W-:Y:S05]  /*77b0*/  WARPSYNC.ALL ;  /* 0x0000000000007948 */ /* 0x000fea0003800000 */
[----:B------:R-:W-:Y:S01]  /*77c0*/  R2UR UR4, R34 ;  /* 0x00000000220472ca */ /* 0x000fe200000e0000 */
[----:B------:R-:W-:Y:S01]  /*77d0*/  BSSY.RECONVERGENT B0, `(.L_x_121) ;  /* 0x000005c000007945 */ /* 0x000fe20003800200 */
[----:B------:R-:W-:Y:S02]  /*77e0*/  R2UR UR5, R84 ;  /* 0x00000000540572ca */ /* 0x000fe400000e0000 */
[----:B---3--:R-:W-:Y:S02]  /*77f0*/  LOP3.LUT R0, R52, 0xffffe000, RZ, 0xc0, !PT ;  /* 0xffffe00034007812 */ /* 0x008fe400078ec0ff */
[----:B------:R-:W-:Y:S02]  /*7800*/  LOP3.LUT R2, R53, 0xffffe000, RZ, 0xc0, !PT ;  /* 0xffffe00035027812 */ /* 0x000fe400078ec0ff */
[----:B------:R-:W-:Y:S02]  /*7810*/  LOP3.LUT R3, R54, 0xffffe000, RZ, 0xc0, !PT ;  /* 0xffffe00036037812 */ /* 0x000fe400078ec0ff */
[----:B------:R-:W-:Y:S02]  /*7820*/  LOP3.LUT R20, R55, 0xffffe000, RZ, 0xc0, !PT ;  /* 0xffffe00037147812 */ /* 0x000fe400078ec0ff */
[----:B----4-:R-:W-:Y:S01]  /*7830*/  LOP3.LUT R21, R48, 0xffffe000, RZ, 0xc0, !PT ;  /* 0xffffe00030157812 */ /* 0x010fe200078ec0ff */
[----:B-1----:R-:W1:Y:S01]  /*7840*/  LDTM.16dp128bit.x8 R4, tmem[UR4+0x60] ;  /* 0x00006004000479ee */ /* 0x002e620008180000 */
[----:B------:R-:W-:Y:S01]  /*7850*/  LOP3.LUT R34, R49, 0xffffe000, RZ, 0xc0, !PT ;  /* 0xffffe00031227812 */ /* 0x000fe200078ec0ff */
[----:B------:R-:W-:Y:S01]  /*7860*/  UIADD3 UR5, UPT, UPT, UR5, 0xb0, URZ ;  /* 0x000000b005057890 */ /* 0x000fe2000fffe0ff */
[----:B------:R-:W-:Y:S01]  /*7870*/  LOP3.LUT R36, R50, 0xffffe000, RZ, 0xc0, !PT ;  /* 0xffffe00032247812 */ /* 0x000fe200078ec0ff */
[----:B------:R-:W-:Y:S01]  /*7880*/  NOP ;  /* 0x0000000000007918 */ /* 0x000fe20000000000 */
[----:B------:R-:W-:Y:S01]  /*7890*/  LOP3.LUT R37, R51, 0xffffe000, RZ, 0xc0, !PT ;  /* 0xffffe00033257812 */ /* 0x000fe200078ec0ff */
[----:B------:R-:W-:Y:S01]  /*78a0*/  UPRMT UR5, UR37, 0x654, UR5 ;  /* 0x0000065425057896 */ /* 0x000fe20008000005 */
[----:B------:R-:W-:Y:S02]  /*78b0*/  LOP3.LUT R38, R40, 0xffffe000, RZ, 0xc0, !PT ;  /* 0xffffe00028267812 */ /* 0x000fe400078ec0ff */
[----:B------:R-:W-:Y:S02]  /*78c0*/  LOP3.LUT R39, R41, 0xffffe000, RZ, 0xc0, !PT ;  /* 0xffffe00029277812 */ /* 0x000fe400078ec0ff */
[----:B------:R-:W-:Y:S02]  /*78d0*/  LOP3.LUT R40, R42, 0xffffe000, RZ, 0xc0, !PT ;  /* 0xffffe0002a287812 */ /* 0x000fe400078ec0ff */
[----:B------:R-:W-:Y:S02]  /*78e0*/  LOP3.LUT R41, R43, 0xffffe000, RZ, 0xc0, !PT ;  /* 0xffffe0002b297812 */ /* 0x000fe400078ec0ff */
[----:B------:R-:W-:Y:S01]  /*78f0*/  LOP3.LUT R42, R44, 0xffffe000, RZ, 0xc0, !PT ;  /* 0xffffe0002c2a7812 */ /* 0x000fe200078ec0ff */
[----:B-1----:R-:W-:Y:S01]  /*7900*/  SYNCS.ARRIVE.TRANS64.RED.A1T0 RZ, [UR5], RZ ;  /* 0x000000ffffff79a7 */ /* 0x002fe20008100405 */
[----:B------:R-:W-:Y:S02]  /*7910*/  LOP3.LUT R43, R45, 0xffffe000, RZ, 0xc0, !PT ;  /* 0xffffe0002d2b7812 */ /* 0x000fe400078ec0ff */
[----:B------:R-:W-:Y:S02]  /*7920*/  LOP3.LUT R44, R46, 0xffffe000, RZ, 0xc0, !PT ;  /* 0xffffe0002e2c7812 */ /* 0x000fe400078ec0ff */
[----:B------:R-:W-:Y:S01]  /*7930*/  LOP3.LUT R45, R47, 0xffffe000, RZ, 0xc0, !PT ;  /* 0xffffe0002f2d7812 */ /* 0x000fe200078ec0ff */
[C---:B------:R-:W-:Y:S01]  /*7940*/  FMUL R4, R33.reuse, R4 ;  /* 0x0000000421047220 */ /* 0x040fe20000400000 */
[C---:B------:R-:W-:Y:S01]  /*7950*/  FMUL R5, R33.reuse, R5 ;  /* 0x0000000521057220 */ /* 0x040fe20000400000 */
[C---:B------:R-:W-:Y:S01]  /*7960*/  FMUL R6, R33.reuse, R6 ;  /* 0x0000000621067220 */ /* 0x040fe20000400000 */
[----:B------:R-:W-:Y:S01]  /*7970*/  FMUL R7, R33, R7 ;  /* 0x0000000721077220 */ /* 0x000fe20000400000 */
[----:B------:R-:W-:Y:S01]  /*7980*/  FFMA R4, R35, R0, R4 ;  /* 0x0000000023047223 */ /* 0x000fe20000000004 */
[----:B------:R-:W-:Y:S01]  /*7990*/  FMUL R8, R33, R8 ;  /* 0x0000000821087220 */ /* 0x000fe20000400000 */
[----:B------:R-:W-:Y:S01]  /*79a0*/  FFMA R5, R35, R2, R5 ;  /* 0x0000000223057223 */ /* 0x000fe20000000005 */
[----:B------:R-:W-:Y:S01]  /*79b0*/  FMUL R9, R33, R9 ;  /* 0x0000000921097220 */ /* 0x000fe20000400000 */
[----:B------:R-:W-:Y:S01]  /*79c0*/  FFMA R6, R35, R3, R6 ;  /* 0x0000000323067223 */ /* 0x000fe20000000006 */
[----:B------:R-:W-:Y:S01]  /*79d0*/  F2FP.TF32.F32.PACK_B R4, R4 ;  /* 0x00000004ff04723e */ /* 0x000fe200024050ff */
[----:B------:R-:W-:Y:S01]  /*79e0*/  FMUL R10, R33, R10 ;  /* 0x0000000a210a7220 */ /* 0x000fe20000400000 */
[----:B------:R-:W-:Y:S01]  /*79f0*/  F2FP.TF32.F32.PACK_B R5, R5 ;  /* 0x00000005ff05723e */ /* 0x000fe200024050ff */
[----:B------:R-:W-:Y:S01]  /*7a00*/  FFMA R7, R35, R20, R7 ;  /* 0x0000001423077223 */ /* 0x000fe20000000007 */
[----:B------:R-:W-:Y:S01]  /*7a10*/  FMUL R11, R33, R11 ;  /* 0x0000000b210b7220 */ /* 0x000fe20000400000 */
        /* <DEDUP_REMOVED lines=8> */
[----:B------:R-:W-:Y:S01]  /*7aa0*/  F2FP.TF32.F32.PACK_B R6, R6 ;  /* 0x00000006ff06723e */ /* 0x000fe200024050ff */
[----:B------:R-:W-:Y:S01]  /*7ab0*/  FFMA R12, R35, R38, R12 ;  /* 0x00000026230c7223 */ /* 0x000fe2000000000c */
[----:B------:R-:W-:Y:S01]  /*7ac0*/  F2FP.TF32.F32.PACK_B R7, R7 ;  /* 0x00000007ff07723e */ /* 0x000fe200024050ff */
[----:B------:R-:W-:Y:S01]  /*7ad0*/  FMUL R16, R33, R16 ;  /* 0x0000001021107220 */ /* 0x000fe20000400000 */
[----:B------:R-:W-:Y:S01]  /*7ae0*/  FFMA R13, R35, R39, R13 ;  /* 0x00000027230d7223 */ /* 0x000fe2000000000d */
[----:B------:R-:W-:Y:S01]  /*7af0*/  FMUL R17, R33, R17 ;  /* 0x0000001121117220 */ /* 0x000fe20000400000 */
[----:B------:R-:W-:Y:S01]  /*7b00*/  FFMA R14, R35, R40, R14 ;  /* 0x00000028230e7223 */ /* 0x000fe2000000000e */
[----:B------:R1:W-:Y:S01]  /*7b10*/  STSM.16.M88.4 [R83+0x6400], R4 ;  /* 0x0064000453007844 */ /* 0x0003e20000000200 */
[----:B------:R-:W-:Y:S01]  /*7b20*/  FMUL R18, R33, R18 ;  /* 0x0000001221127220 */ /* 0x000fe20000400000 */
[----:B------:R-:W-:Y:S01]  /*7b30*/  FFMA R15, R35, R41, R15 ;  /* 0x00000029230f7223 */ /* 0x000fe2000000000f */
[----:B------:R-:W-:Y:S01]  /*7b40*/  FMUL R19, R33, R19 ;  /* 0x0000001321137220 */ /* 0x000fe20000400000 */
[----:B------:R-:W-:Y:S01]  /*7b50*/  F2FP.TF32.F32.PACK_B R8, R8 ;  /* 0x00000008ff08723e */ /* 0x000fe200024050ff */
[C---:B------:R-:W-:Y:S01]  /*7b60*/  FFMA R16, R35.reuse, R42, R16 ;  /* 0x0000002a23107223 */ /* 0x040fe20000000010 */
[----:B------:R-:W-:Y:S01]  /*7b70*/  F2FP.TF32.F32.PACK_B R9, R9 ;  /* 0x00000009ff09723e */ /* 0x000fe200024050ff */
[C---:B------:R-:W-:Y:S01]  /*7b80*/  FFMA R17, R35.reuse, R43, R17 ;  /* 0x0000002b23117223 */ /* 0x040fe20000000011 */
[----:B------:R-:W-:Y:S01]  /*7b90*/  F2FP.TF32.F32.PACK_B R10, R10 ;  /* 0x0000000aff0a723e */ /* 0x000fe200024050ff */
[C---:B------:R-:W-:Y:S01]  /*7ba0*/  FFMA R18, R35.reuse, R44, R18 ;  /* 0x0000002c23127223 */ /* 0x040fe20000000012 */
[----:B------:R-:W-:Y:S01]  /*7bb0*/  F2FP.TF32.F32.PACK_B R11, R11 ;  /* 0x0000000bff0b723e */ /* 0x000fe200024050ff */
[----:B------:R-:W-:Y:S01]  /*7bc0*/  FFMA R19, R35, R45, R19 ;  /* 0x0000002d23137223 */ /* 0x000fe20000000013 */
[----:B------:R-:W-:Y:S02]  /*7bd0*/  F2FP.TF32.F32.PACK_B R12, R12 ;  /* 0x0000000cff0c723e */ /* 0x000fe400024050ff */
[----:B------:R-:W-:Y:S01]  /*7be0*/  F2FP.TF32.F32.PACK_B R13, R13 ;  /* 0x0000000dff0d723e */ /* 0x000fe200024050ff */
[----:B------:R1:W-:Y:S01]  /*7bf0*/  STSM.16.M88.4 [R82+0x6400], R8 ;  /* 0x0064000852007844 */ /* 0x0003e20000000200 */
[----:B------:R-:W-:Y:S02]  /*7c00*/  F2FP.TF32.F32.PACK_B R14, R14 ;  /* 0x0000000eff0e723e */ /* 0x000fe400024050ff */
[----:B------:R-:W-:Y:S02]  /*7c10*/  F2FP.TF32.F32.PACK_B R15, R15 ;  /* 0x0000000fff0f723e */ /* 0x000fe400024050ff */
[----:B------:R-:W-:Y:S02]  /*7c20*/  F2FP.TF32.F32.PACK_B R16, R16 ;  /* 0x00000010ff10723e */ /* 0x000fe400024050ff */
[----:B------:R-:W-:Y:S01]  /*7c30*/  F2FP.TF32.F32.PACK_B R17, R17 ;  /* 0x00000011ff11723e */ /* 0x000fe200024050ff */
[----:B------:R1:W-:Y:S01]  /*7c40*/  STSM.16.M88.4 [R85+0x6000], R12 ;  /* 0x0060000c55007844 */ /* 0x0003e20000000200 */
[----:B------:R-:W-:Y:S02]  /*7c50*/  F2FP.TF32.F32.PACK_B R18, R18 ;  /* 0x00000012ff12723e */ /* 0x000fe400024050ff */
[----:B------:R-:W-:Y:S05]  /*7c60*/  F2FP.TF32.F32.PACK_B R19, R19 ;  /* 0x00000013ff13723e */ /* 0x000fea00024050ff */
        /* <DEDUP_REMOVED lines=18> */
.L_x_122:
[----:B------:R-:W-:Y:S05]  /*7d90*/  BSYNC.RECONVERGENT B0 ;  /* 0x0000000000007941 */ /* 0x000fea0003800200 */
.L_x_121:
[----:B------:R-:W-:Y:S01]  /*7da0*/  BAR.SYNC.DEFER_BLOCKING 0x1, 0x80 ;  /* 0x0042000000007b1d */ /* 0x000fe20000010000 */
[----:B------:R-:W-:Y:S01]  /*7db0*/  UISETP.NE.AND UP0, UPT, UR49, -0x4, UPT ;  /* 0xfffffffc3100788c */ /* 0x000fe2000bf05270 */
[----:B------:R-:W-:Y:S08]  /*7dc0*/  IADD3 R31, PT, PT, R31, 0x1, RZ ;  /* 0x000000011f1f7810 */ /* 0x000ff00007ffe0ff */
[----:B------:R-:W-:Y:S05]  /*7dd0*/  BRA.U !UP0, `(.L_x_123) ;  /* 0x0000000108287547 */ /* 0x000fea000b800000 */
[----:B------:R-:W-:Y:S01]  /*7de0*/  ISETP.NE.AND P0, PT, R81, RZ, PT ;  /* 0x000000ff5100720c */ /* 0x000fe20003f05270 */
[----:B------:R-:W-:Y:S01]  /*7df0*/  IMAD.U32 R2, RZ, RZ, UR51 ;  /* 0x00000033ff027e24 */ /* 0x000fe2000f8e00ff */
[----:B------:R-:W-:Y:S01]  /*7e00*/  UIADD3 UR51, UPT, UPT, UR51, 0x1, URZ ;  /* 0x0000000133337890 */ /* 0x000fe2000fffe0ff */
[----:B------:R-:W-:Y:S03]  /*7e10*/  IMAD.U32 R0, RZ, RZ, UR37 ;  /* 0x00000025ff007e24 */ /* 0x000fe6000f8e00ff */
[----:B------:R-:W-:Y:S04]  /*7e20*/  UISETP.NE.AND UP0, UPT, UR51, 0x4, UPT ;  /* 0x000000043300788c */ /* 0x000fe8000bf05270 */
[----:B------:R-:W-:Y:S03]  /*7e30*/  USEL UR51, UR51, URZ, UP0 ;  /* 0x000000ff33337287 */ /* 0x000fe60008000000 */
[----:B------:R-:W-:Y:S05]  /*7e40*/  @P0 LEA R2, R2, UR48, 0x3 ;  /* 0x0000003002020c11 */ /* 0x000fea000f8e18ff */
[----:B------:R-:W-:Y:S05]  /*7e50*/  @P0 VIADD R2, R2, 0x40 ;  /* 0x0000004002020836 */ /* 0x000fea0000000000 */
[----:B------:R-:W-:Y:S04]  /*7e60*/  @P0 PRMT R0, R0, 0x654, R2 ;  /* 0x0000065400000816 */ /* 0x000fe80000000002 */
[----:B------:R2:W-:Y:S03]  /*7e70*/  @P0 SYNCS.ARRIVE.TRANS64.RED.A1T0 RZ, [R0+URZ], RZ ;  /* 0x000000ff00ff09a7 */ /* 0x0005e600081004ff */
.L_x_123:
[----:B------:R-:W-:Y:S01]  /*7e80*/  ISETP.NE.AND P2, PT, R78, RZ, PT ;  /* 0x000000ff4e00720c */ /* 0x000fe20003f45270 */
[----:B------:R-:W-:Y:S01]  /*7e90*/  UIADD3 UR49, UPT, UPT, UR49, 0x4, URZ ;  /* 0x0000000431317890 */ /* 0x000fe2000fffe0ff */
[----:B------:R-:W-:Y:S01]  /*7ea0*/  ISETP.NE.AND P0, PT, R80, 0x2, PT ;  /* 0x000000025000780c */ /* 0x000fe20003f05270 */
[----:B-1----:R-:W-:Y:S01]  /*7eb0*/  IMAD.IADD R14, R29, 0x1, R62 ;  /* 0x000000011d0e7824 */ /* 0x002fe200078e023e */
[----:B------:R-:W-:Y:S01]  /*7ec0*/  ISETP.NE.AND P1, PT, R31, 0x4, PT ;  /* 0x000000041f00780c */ /* 0x000fe20003f25270 */
[----:B------:R-:W-:Y:S01]  /*7ed0*/  IMAD.IADD R15, R30, 0x1, R63 ;  /* 0x000000011e0f7824 */ /* 0x000fe200078e023f */
[----:B------:R-:W-:Y:S02]  /*7ee0*/  SEL R2, RZ, 0x1, P0 ;  /* 0x00000001ff027807 */ /* 0x000fe40000000000 */
[----:B--2---:R-:W-:Y:S02]  /*7ef0*/  SEL R0, RZ, 0x1, P1 ;  /* 0x00000001ff007807 */ /* 0x004fe40000800000 */
[----:B------:R-:W-:Y:S02]  /*7f00*/  LOP3.LUT R72, R72, R2, RZ, 0x3c, !PT ;  /* 0x0000000248487212 */ /* 0x000fe400078e3cff */
[----:B------:R-:W-:Y:S02]  /*7f10*/  LOP3.LUT R73, R73, R0, RZ, 0x3c, !PT ;  /* 0x0000000049497212 */ /* 0x000fe400078e3cff */
[----:B------:R-:W-:Y:S02]  /*7f20*/  @P2 R2UR UR36, R71 ;  /* 0x00000000472422ca */ /* 0x000fe400000e0000 */
[----:B------:R-:W-:Y:S02]  /*7f30*/  SEL R80, R80, RZ, P0 ;  /* 0x000000ff50507207 */ /* 0x000fe40000000000 */
[----:B------:R-:W-:Y:S01]  /*7f40*/  SEL R31, R31, RZ, P1 ;  /* 0x000000ff1f1f7207 */ /* 0x000fe20000800000 */
[----:B------:R-:W-:Y:S10]  /*7f50*/  @P2 BRA `(.L_x_124) ;  /* 0xffffffcc00082947 */ /* 0x000ff4000383ffff */
[----:B------:R-:W-:-:S09]  /*7f60*/  UISETP.NE.AND UP0, UPT, UR50, URZ, UPT ;  /* 0x000000ff3200728c */ /* 0x000fd2000bf05270 */
[----:B------:R-:W-:Y:S05]  /*7f70*/  BRA.U !UP0, `(.L_x_125) ;  /* 0x0000000108487547 */ /* 0x000fea000b800000 */
[----:B------:R-:W1:Y:S02]  /*7f80*/  LDCU.64 UR4, c[0x0][0x890] ;  /* 0x00011200ff0477ac */ /* 0x000e640008000a00 */
[----:B-1----:R-:W-:-:S04]  /*7f90*/  UISETP.NE.U32.AND UP0, UPT, UR4, URZ, UPT ;  /* 0x000000ff0400728c */ /* 0x002fc8000bf05070 */
[----:B------:R-:W-:-:S09]  /*7fa0*/  UISETP.NE.AND.EX UP0, UPT, UR5, URZ, UPT, UP0 ;  /* 0x000000ff0500728c */ /* 0x000fd2000bf05300 */
[----:B------:R-:W-:Y:S05]  /*7fb0*/  BRA.U UP0, `(.L_x_126) ;  /* 0x00000001000c7547 */ /* 0x000fea000b800000 */
[----:B------:R-:W-:-:S13]  /*7fc0*/  FSETP.NEU.AND P0, PT, R35, RZ, PT ;  /* 0x000000ff2300720b */ /* 0x000fda0003f0d000 */
[----:B------:R-:W-:Y:S05]  /*7fd0*/  @!P0 EXIT ;  /* 0x000000000000894d */ /* 0x000fea0003800000 */
[----:B------:R-:W-:Y:S05]  /*7fe0*/  BRA `(.L_x_125) ;  /* 0x00000000002c7947 */ /* 0x000fea0003800000 */
.L_x_126:
[----:B------:R-:W-:Y:S01]  /*7ff0*/  ISETP.NE.AND P0, PT, R79, RZ, PT ;  /* 0x000000ff4f00720c */ /* 0x000fe20003f05270 */
[----:B------:R-:W-:-:S12]  /*8000*/  BSSY.RECONVERGENT B0, `(.L_x_125) ;  /* 0x0000009000007945 */ /* 0x000fd80003800200 */
[----:B------:R-:W-:Y:S05]  /*8010*/  @P0 BRA `(.L_x_127) ;  /* 0x0000000000140947 */ /* 0x000fea0003800000 */
[----:B------:R-:W1:Y:S02]  /*8020*/  LDCU.64 UR4, c[0x0][0x888] ;  /* 0x00011100ff0477ac */ /* 0x000e640008000a00 */
[----:B-1----:R-:W-:-:S04]  /*8030*/  ISETP.NE.U32.AND P0, PT, RZ, UR4, PT ;  /* 0x00000004ff007c0c */ /* 0x002fc8000bf05070 */
[----:B------:R-:W-:-:S13]  /*8040*/  ISETP.NE.AND.EX P0, PT, RZ, UR5, PT, P0 ;  /* 0x00000005ff007c0c */ /* 0x000fda000bf05300 */
[----:B------:R-:W-:Y:S05]  /*8050*/  @!P0 EXIT ;  /* 0x000000000000894d */ /* 0x000fea0003800000 */
[----:B------:R-:W-:Y:S05]  /*8060*/  BRA `(.L_x_128) ;  /* 0x0000000000087947 */ /* 0x000fea0003800000 */
.L_x_127:
[----:B------:R-:W-:-:S13]  /*8070*/  FSETP.NEU.AND P0, PT, R35, RZ, PT ;  /* 0x000000ff2300720b */ /* 0x000fda0003f0d000 */
[----:B------:R-:W-:Y:S05]  /*8080*/  @!P0 EXIT ;  /* 0x000000000000894d */ /* 0x000fea0003800000 */
.L_x_128:
[----:B------:R-:W-:Y:S05]  /*8090*/  BSYNC.RECONVERGENT B0 ;  /* 0x0000000000007941 */ /* 0x000fea0003800200 */
.L_x_125:
[----:B------:R-:W-:Y:S01]  /*80a0*/  ULEA UR4, UR51, UR48, 0x3 ;  /* 0x0000003033047291 */ /* 0x000fe2000f8e18ff */
[----:B------:R-:W-:-:S04]  /*80b0*/  DEPBAR.LE SB0, 0x0 ;  /* 0x000080000000791a */ /* 0x000fc80000000000 */
[----:B------:R-:W-:-:S04]  /*80c0*/  UIADD3 UR4, UPT, UPT, UR4, 0x40, URZ ;  /* 0x0000004004047890 */ /* 0x000fc8000fffe0ff */
[----:B------:R-:W-:-:S09]  /*80d0*/  UPRMT UR4, UR37, 0x654, UR4 ;  /* 0x0000065425047896 */ /* 0x000fd20008000004 */
[----:B------:R-:W-:Y:S01]  /*80e0*/  SYNCS.ARRIVE.TRANS64.RED.A1T0 RZ, [UR4], RZ ;  /* 0x000000ffffff79a7 */ /* 0x000fe20008100404 */
[----:B------:R-:W-:Y:S05]  /*80f0*/  EXIT ;  /* 0x000000000000794d */ /* 0x000fea0003800000 */
.L_x_19:
[----:B--2---:R2:W1:Y:S02]  /*8100*/  SYNCS.PHASECHK.TRANS64.TRYWAIT P0, [R2+URZ+0xe0], R3 ;  /* 0x0000e003020075a7 */ /* 0x00446400080011ff */
[----:B-1----:R-:W-:Y:S05]  /*8110*/  @!P0 NANOSLEEP.SYNCS 0x989680 ;  /* 0x009896800000895d */ /* 0x002fea0003900000 */
[----:B------:R-:W1:Y:S02]  /*8120*/  @!P0 SYNCS.PHASECHK.TRANS64 P0, [R2+URZ+0xe0], R3 ;  /* 0x0000e003020085a7 */ /* 0x000e6400080010ff */
[----:B-1----:R-:W-:Y:S05]  /*8130*/  @!P0 BRA `(.L_x_19) ;  /* 0xfffffffc00f08947 */ /* 0x002fea000383ffff */
[----:B------:R-:W-:Y:S05]  /*8140*/  BRA `(.L_x_129) ;  /* 0xffffff9400147947 */ /* 0x000fea000383ffff */
.L_x_22:
[----:B-1----:R-:W-:-:S07]  /*8150*/  MOV R2, UR33 ;  /* 0x0000002100027c02 */ /* 0x002fce0008000f00 */
.L_x_130:
[----:B-1----:R1:W2:Y:S02]  /*8160*/  SYNCS.PHASECHK.TRANS64.TRYWAIT P0, [R2+URZ+0x10], R4 ;  /* 0x00001004020075a7 */ /* 0x0022a400080011ff */
[----:B--2---:R-:W-:Y:S05]  /*8170*/  @!P0 NANOSLEEP.SYNCS 0x989680 ;  /* 0x009896800000895d */ /* 0x004fea0003900000 */
[----:B------:R-:W2:Y:S02]  /*8180*/  @!P0 SYNCS.PHASECHK.TRANS64 P0, [R2+URZ+0x10], R4 ;  /* 0x00001004020085a7 */ /* 0x000ea400080010ff */
[----:B--2---:R-:W-:Y:S05]  /*8190*/  @!P0 BRA `(.L_x_130) ;  /* 0xfffffffc00f08947 */ /* 0x004fea000383ffff */
[----:B------:R-:W-:Y:S05]  /*81a0*/  BRA `(.L_x_21) ;  /* 0xffffff9400647947 */ /* 0x000fea000383ffff */
.L_x_28:
[----:B-1----:R-:W-:-:S07]  /*81b0*/  MOV R2, UR17 ;  /* 0x0000001100027c02 */ /* 0x002fce0008000f00 */
.L_x_131:
[----:B-1----:R1:W2:Y:S02]  /*81c0*/  SYNCS.PHASECHK.TRANS64.TRYWAIT P0, [R2+URZ+0x10], R4 ;  /* 0x00001004020075a7 */ /* 0x0022a400080011ff */
[----:B--2---:R-:W-:Y:S05]  /*81d0*/  @!P0 NANOSLEEP.SYNCS 0x989680 ;  /* 0x009896800000895d */ /* 0x004fea0003900000 */
[----:B------:R-:W2:Y:S02]  /*81e0*/  @!P0 SYNCS.PHASECHK.TRANS64 P0, [R2+URZ+0x10], R4 ;  /* 0x00001004020085a7 */ /* 0x000ea400080010ff */
[----:B--2---:R-:W-:Y:S05]  /*81f0*/  @!P0 BRA `(.L_x_131) ;  /* 0xfffffffc00f08947 */ /* 0x004fea000383ffff */
[----:B------:R-:W-:Y:S05]  /*8200*/  BRA `(.L_x_27) ;  /* 0xffffff98000c7947 */ /* 0x000fea000383ffff */
.L_x_32:
[----:B-1----:R1:W2:Y:S02]  /*8210*/  SYNCS.PHASECHK.TRANS64.TRYWAIT P0, [R2+URZ+0x70], R3 ;  /* 0x00007003020075a7 */ /* 0x0022a400080011ff */
[----:B--2---:R-:W-:Y:S05]  /*8220*/  @!P0 NANOSLEEP.SYNCS 0x989680 ;  /* 0x009896800000895d */ /* 0x004fea0003900000 */
[----:B------:R-:W2:Y:S02]  /*8230*/  @!P0 SYNCS.PHASECHK.TRANS64 P0, [R2+URZ+0x70], R3 ;  /* 0x00007003020085a7 */ /* 0x000ea400080010ff */
[----:B--2---:R-:W-:Y:S05]  /*8240*/  @!P0 BRA `(.L_x_32) ;  /* 0xfffffffc00f08947 */ /* 0x004fea000383ffff */
[----:B------:R-:W-:Y:S05]  /*8250*/  BRA `(.L_x_132) ;  /* 0xffffff98009c7947 */ /* 0x000fea000383ffff */
.L_x_36:
[----:B----4-:R-:W-:-:S07]  /*8260*/  MOV R0, UR4 ;  /* 0x0000000400007c02 */ /* 0x010fce0008000f00 */
.L_x_133:
[----:B-1----:R1:W2:Y:S02]  /*8270*/  SYNCS.PHASECHK.TRANS64.TRYWAIT P0, [R0+URZ], R2 ;  /* 0x00000002000075a7 */ /* 0x0022a400080011ff */
[----:B--2---:R-:W-:Y:S05]  /*8280*/  @!P0 NANOSLEEP.SYNCS 0x989680 ;  /* 0x009896800000895d */ /* 0x004fea0003900000 */
[----:B------:R-:W2:Y:S02]  /*8290*/  @!P0 SYNCS.PHASECHK.TRANS64 P0, [R0+URZ], R2 ;  /* 0x00000002000085a7 */ /* 0x000ea400080010ff */
[----:B--2---:R-:W-:Y:S05]  /*82a0*/  @!P0 BRA `(.L_x_133) ;  /* 0xfffffffc00f08947 */ /* 0x004fea000383ffff */
[----:B------:R-:W-:Y:S05]  /*82b0*/  BRA `(.L_x_134) ;  /* 0xffffffa0000c7947 */ /* 0x000fea000383ffff */
.L_x_39:
[----:B-1----:R1:W2:Y:S02]  /*82c0*/  SYNCS.PHASECHK.TRANS64.TRYWAIT P0, [R0+URZ+0xd0], R4 ;  /* 0x0000d004000075a7 */ /* 0x0022a400080011ff */
[----:B--2---:R-:W-:Y:S05]  /*82d0*/  @!P0 NANOSLEEP.SYNCS 0x989680 ;  /* 0x009896800000895d */ /* 0x004fea0003900000 */
[----:B------:R-:W2:Y:S02]  /*82e0*/  @!P0 SYNCS.PHASECHK.TRANS64 P0, [R0+URZ+0xd0], R4 ;  /* 0x0000d004000085a7 */ /* 0x000ea400080010ff */
[----:B--2---:R-:W-:Y:S05]  /*82f0*/  @!P0 BRA `(.L_x_39) ;  /* 0xfffffffc00f08947 */ /* 0x004fea000383ffff */
[----:B------:R-:W-:Y:S05]  /*8300*/  BRA `(.L_x_135) ;  /* 0xffffffa000687947 */ /* 0x000fea000383ffff */
.L_x_40:
[----:B------:R-:W-:-:S07]  /*8310*/  MOV R0, UR5 ;  /* 0x0000000500007c02 */ /* 0x000fce0008000f00 */
.L_x_136:
[----:B-1----:R1:W2:Y:S02]  /*8320*/  SYNCS.PHASECHK.TRANS64.TRYWAIT P0, [R0+URZ+0x80], R5 ;  /* 0x00008005000075a7 */ /* 0x0022a400080011ff */
[----:B--2---:R-:W-:Y:S05]  /*8330*/  @!P0 NANOSLEEP.SYNCS 0x989680 ;  /* 0x009896800000895d */ /* 0x004fea0003900000 */
[----:B------:R-:W2:Y:S02]  /*8340*/  @!P0 SYNCS.PHASECHK.TRANS64 P0, [R0+URZ+0x80], R5 ;  /* 0x00008005000085a7 */ /* 0x000ea400080010ff */
[----:B--2---:R-:W-:Y:S05]  /*8350*/  @!P0 BRA `(.L_x_136) ;  /* 0xfffffffc00f08947 */ /* 0x004fea000383ffff */
[----:B------:R-:W-:Y:S05]  /*8360*/  BRA `(.L_x_137) ;  /* 0xffffffa000787947 */ /* 0x000fea000383ffff */
.L_x_41:
[----:B-1----:R1:W2:Y:S02]  /*8370*/  SYNCS.PHASECHK.TRANS64.TRYWAIT P1, [R0+URZ+0x70], R4 ;  /* 0x00007004000075a7 */ /* 0x0022a400080211ff */
[----:B--2---:R-:W-:Y:S05]  /*8380*/  @!P1 NANOSLEEP.SYNCS 0x989680 ;  /* 0x009896800000995d */ /* 0x004fea0003900000 */
[----:B------:R-:W2:Y:S02]  /*8390*/  @!P1 SYNCS.PHASECHK.TRANS64 P1, [R0+URZ+0x70], R4 ;  /* 0x00007004000095a7 */ /* 0x000ea400080210ff */
[----:B--2---:R-:W-:Y:S05]  /*83a0*/  @!P1 BRA `(.L_x_41) ;  /* 0xfffffffc00f09947 */ /* 0x004fea000383ffff */
[----:B------:R-:W-:Y:S05]  /*83b0*/  BRA `(.L_x_138) ;  /* 0xffffffa000a87947 */ /* 0x000fea000383ffff */
.L_x_44:
[----:B------:R-:W-:-:S07]  /*83c0*/  MOV R0, UR5 ;  /* 0x0000000500007c02 */ /* 0x000fce0008000f00 */
.L_x_139:
[----:B-1----:R1:W2:Y:S02]  /*83d0*/  SYNCS.PHASECHK.TRANS64.TRYWAIT P0, [R0+URZ+0x80], R2 ;  /* 0x00008002000075a7 */ /* 0x0022a400080011ff */
[----:B--2---:R-:W-:Y:S05]  /*83e0*/  @!P0 NANOSLEEP.SYNCS 0x989680 ;  /* 0x009896800000895d */ /* 0x004fea0003900000 */
[----:B------:R-:W2:Y:S02]  /*83f0*/  @!P0 SYNCS.PHASECHK.TRANS64 P0, [R0+URZ+0x80], R2 ;  /* 0x00008002000085a7 */ /* 0x000ea400080010ff */
[----:B--2---:R-:W-:Y:S05]  /*8400*/  @!P0 BRA `(.L_x_139) ;  /* 0xfffffffc00f08947 */ /* 0x004fea000383ffff */
[----:B------:R-:W-:Y:S05]  /*8410*/  BRA `(.L_x_43) ;  /* 0xffffffa000fc7947 */ /* 0x000fea000383ffff */
.L_x_51:
[----:B-1----:R1:W2:Y:S02]  /*8420*/  SYNCS.PHASECHK.TRANS64.TRYWAIT P1, [R0+URZ+0x70], R2 ;  /* 0x00007002000075a7 */ /* 0x0022a400080211ff */
[----:B--2---:R-:W-:Y:S05]  /*8430*/  @!P1 NANOSLEEP.SYNCS 0x989680 ;  /* 0x009896800000995d */ /* 0x004fea0003900000 */
[----:B------:R-:W2:Y:S02]  /*8440*/  @!P1 SYNCS.PHASECHK.TRANS64 P1, [R0+URZ+0x70], R2 ;  /* 0x00007002000095a7 */ /* 0x000ea400080210ff */
[----:B--2---:R-:W-:Y:S05]  /*8450*/  @!P1 BRA `(.L_x_51) ;  /* 0xfffffffc00f09947 */ /* 0x004fea000383ffff */
[----:B------:R-:W-:Y:S05]  /*8460*/  BRA `(.L_x_140) ;  /* 0xffffffa8006c7947 */ /* 0x000fea000383ffff */
.L_x_52:
[----:B------:R-:W-:-:S07]  /*8470*/  MOV R2, UR7 ;  /* 0x0000000700027c02 */ /* 0x000fce0008000f00 */
.L_x_141:
[----:B-1----:R1:W2:Y:S02]  /*8480*/  SYNCS.PHASECHK.TRANS64.TRYWAIT P0, [R2+URZ+0xb0], R0 ;  /* 0x0000b000020075a7 */ /* 0x0022a400080011ff */
[----:B--2---:R-:W-:Y:S05]  /*8490*/  @!P0 NANOSLEEP.SYNCS 0x989680 ;  /* 0x009896800000895d */ /* 0x004fea0003900000 */
[----:B------:R-:W2:Y:S02]  /*84a0*/  @!P0 SYNCS.PHASECHK.TRANS64 P0, [R2+URZ+0xb0], R0 ;  /* 0x0000b000020085a7 */ /* 0x000ea400080010ff */
[----:B--2---:R-:W-:Y:S05]  /*84b0*/  @!P0 BRA `(.L_x_141) ;  /* 0xfffffffc00f08947 */ /* 0x004fea000383ffff */
[----:B------:R-:W-:Y:S05]  /*84c0*/  BRA `(.L_x_142) ;  /* 0xffffffa800bc7947 */ /* 0x000fea000383ffff */
.L_x_55:
[----:B------:R-:W-:Y:S07]  /*84d0*/  MOV R0, UR6 ;  /* 0x0000000600007c02 */ /* 0x000fee0008000f00 */
.L_x_143:
[----:B-1----:R1:W2:Y:S02]  /*84e0*/  SYNCS.PHASECHK.TRANS64.TRYWAIT P0, [R0+URZ], R2 ;  /* 0x00000002000075a7 */ /* 0x0022a400080011ff */
[----:B--2---:R-:W-:Y:S05]  /*84f0*/  @!P0 NANOSLEEP.SYNCS 0x989680 ;  /* 0x009896800000895d */ /* 0x004fea0003900000 */
[----:B------:R-:W2:Y:S02]  /*8500*/  @!P0 SYNCS.PHASECHK.TRANS64 P0, [R0+URZ], R2 ;  /* 0x00000002000085a7 */ /* 0x000ea400080010ff */
[----:B--2---:R-:W-:Y:S05]  /*8510*/  @!P0 BRA `(.L_x_143) ;  /* 0xfffffffc00f08947 */ /* 0x004fea000383ffff */
[----:B------:R-:W-:Y:S05]  /*8520*/  BRA `(.L_x_54) ;  /* 0xffffffa800d87947 */ /* 0x000fea000383ffff */
.L_x_58:
[----:B------:R-:W-:-:S07]  /*8530*/  MOV R0, UR6 ;  /* 0x0000000600007c02 */ /* 0x000fce0008000f00 */
.L_x_144:
[----:B--2---:R2:W4:Y:S02]  /*8540*/  SYNCS.PHASECHK.TRANS64.TRYWAIT P0, [R0+URZ], R2 ;  /* 0x00000002000075a7 */ /* 0x00452400080011ff */
[----:B----4-:R-:W-:Y:S05]  /*8550*/  @!P0 NANOSLEEP.SYNCS 0x989680 ;  /* 0x009896800000895d */ /* 0x010fea0003900000 */
[----:B------:R-:W4:Y:S02]  /*8560*/  @!P0 SYNCS.PHASECHK.TRANS64 P0, [R0+URZ], R2 ;  /* 0x00000002000085a7 */ /* 0x000f2400080010ff */
[----:B----4-:R-:W-:Y:S05]  /*8570*/  @!P0 BRA `(.L_x_144) ;  /* 0xfffffffc00f08947 */ /* 0x010fea000383ffff */
[----:B------:R-:W-:Y:S05]  /*8580*/  BRA `(.L_x_145) ;  /* 0xffffffac00b47947 */ /* 0x000fea000383ffff */
.L_x_59:
[----:B------:R-:W-:-:S07]  /*8590*/  MOV R0, UR6 ;  /* 0x0000000600007c02 */ /* 0x000fce0008000f00 */
.L_x_146:
[----:B-1----:R1:W2:Y:S02]  /*85a0*/  SYNCS.PHASECHK.TRANS64.TRYWAIT P0, [R0+URZ], R3 ;  /* 0x00000003000075a7 */ /* 0x0022a400080011ff */
[----:B--2---:R-:W-:Y:S05]  /*85b0*/  @!P0 NANOSLEEP.SYNCS 0x989680 ;  /* 0x009896800000895d */ /* 0x004fea0003900000 */
[----:B------:R-:W2:Y:S02]  /*85c0*/  @!P0 SYNCS.PHASECHK.TRANS64 P0, [R0+URZ], R3 ;  /* 0x00000003000085a7 */ /* 0x000ea400080010ff */
[----:B--2---:R-:W-:Y:S05]  /*85d0*/  @!P0 BRA `(.L_x_146) ;  /* 0xfffffffc00f08947 */ /* 0x004fea000383ffff */
[----:B------:R-:W-:Y:S05]  /*85e0*/  BRA `(.L_x_147) ;  /* 0xffffffac00c07947 */ /* 0x000fea000383ffff */
.L_x_60:
[----:B------:R-:W-:-:S07]  /*85f0*/  MOV R0, UR6 ;  /* 0x0000000600007c02 */ /* 0x000fce0008000f00 */
.L_x_148:
[----:B-1----:R1:W2:Y:S02]  /*8600*/  SYNCS.PHASECHK.TRANS64.TRYWAIT P0, [R0+URZ], R3 ;  /* 0x00000003000075a7 */ /* 0x0022a400080011ff */
[----:B--2---:R-:W-:Y:S05]  /*8610*/  @!P0 NANOSLEEP.SYNCS 0x989680 ;  /* 0x009896800000895d */ /* 0x004fea0003900000 */
[----:B------:R-:W2:Y:S02]  /*8620*/  @!P0 SYNCS.PHASECHK.TRANS64 P0, [R0+URZ], R3 ;  /* 0x00000003000085a7 */ /* 0x000ea400080010ff */
[----:B--2---:R-:W-:Y:S05]  /*8630*/  @!P0 BRA `(.L_x_148) ;  /* 0xfffffffc00f08947 */ /* 0x004fea000383ffff */
[----:B------:R-:W-:Y:S05]  /*8640*/  BRA `(.L_x_149) ;  /* 0xffffffac00cc7947 */ /* 0x000fea000383ffff */
.L_x_61:
[----:B-1----:R-:W-:-:S07]  /*8650*/  MOV R0, UR7 ;  /* 0x0000000700007c02 */ /* 0x002fce0008000f00 */
.L_x_150:
[----:B-1----:R1:W2:Y:S02]  /*8660*/  SYNCS.PHASECHK.TRANS64.TRYWAIT P0, [R0+URZ], R2 ;  /* 0x00000002000075a7 */ /* 0x0022a400080011ff */
[----:B--2---:R-:W-:Y:S05]  /*8670*/  @!P0 NANOSLEEP.SYNCS 0x989680 ;  /* 0x009896800000895d */ /* 0x004fea0003900000 */
[----:B------:R-:W2:Y:S02]  /*8680*/  @!P0 SYNCS.PHASECHK.TRANS64 P0, [R0+URZ], R2 ;  /* 0x00000002000085a7 */ /* 0x000ea400080010ff */
[----:B--2---:R-:W-:Y:S05]  /*8690*/  @!P0 BRA `(.L_x_150) ;  /* 0xfffffffc00f08947 */ /* 0x004fea000383ffff */
[----:B------:R-:W-:Y:S05]  /*86a0*/  BRA `(.L_x_151) ;  /* 0xffffffac00d87947 */ /* 0x000fea000383ffff */
.L_x_66:
[----:B--2---:R2:W3:Y:S02]  /*86b0*/  SYNCS.PHASECHK.TRANS64.TRYWAIT P0, [R0+URZ+0x70], R2 ;  /* 0x00007002000075a7 */ /* 0x0044e400080011ff */
[----:B---3--:R-:W-:Y:S05]  /*86c0*/  @!P0 NANOSLEEP.SYNCS 0x989680 ;  /* 0x009896800000895d */ /* 0x008fea0003900000 */
[----:B------:R-:W3:Y:S02]  /*86d0*/  @!P0 SYNCS.PHASECHK.TRANS64 P0, [R0+URZ+0x70], R2 ;  /* 0x00007002000085a7 */ /* 0x000ee400080010ff */
[----:B---3--:R-:W-:Y:S05]  /*86e0*/  @!P0 BRA `(.L_x_66) ;  /* 0xfffffffc00f08947 */ /* 0x008fea000383ffff */
[----:B------:R-:W-:Y:S05]  /*86f0*/  BRA `(.L_x_152) ;  /* 0xffffffb000e07947 */ /* 0x000fea000383ffff */
.L_x_69:
[----:B------:R-:W-:Y:S07]  /*8700*/  MOV R0, UR7 ;  /* 0x0000000700007c02 */ /* 0x000fee0008000f00 */
.L_x_153:
[----:B--2---:R2:W3:Y:S02]  /*8710*/  SYNCS.PHASECHK.TRANS64.TRYWAIT P0, [R0+URZ+0x68], R2 ;  /* 0x00006802000075a7 */ /* 0x0044e400080011ff */
[----:B---3--:R-:W-:Y:S05]  /*8720*/  @!P0 NANOSLEEP.SYNCS 0x989680 ;  /* 0x009896800000895d */ /* 0x008fea0003900000 */
[----:B------:R-:W3:Y:S02]  /*8730*/  @!P0 SYNCS.PHASECHK.TRANS64 P0, [R0+URZ+0x68], R2 ;  /* 0x00006802000085a7 */ /* 0x000ee400080010ff */
[----:B---3--:R-:W-:Y:S05]  /*8740*/  @!P0 BRA `(.L_x_153) ;  /* 0xfffffffc00f08947 */ /* 0x008fea000383ffff */
[----:B------:R-:W-:Y:S05]  /*8750*/  BRA `(.L_x_68) ;  /* 0xffffffb400c07947 */ /* 0x000fea000383ffff */
.L_x_72:
[----:B------:R-:W-:Y:S07]  /*8760*/  MOV R0, UR7 ;  /* 0x0000000700007c02 */ /* 0x000fee0008000f00 */
.L_x_154:
[----:B-1----:R1:W2:Y:S02]  /*8770*/  SYNCS.PHASECHK.TRANS64.TRYWAIT P0, [R0+URZ+0x40], R14 ;  /* 0x0000400e000075a7 */ /* 0x0022a400080011ff */
[----:B--2---:R-:W-:Y:S05]  /*8780*/  @!P0 NANOSLEEP.SYNCS 0x989680 ;  /* 0x009896800000895d */ /* 0x004fea0003900000 */
[----:B------:R-:W2:Y:S02]  /*8790*/  @!P0 SYNCS.PHASECHK.TRANS64 P0, [R0+URZ+0x40], R14 ;  /* 0x0000400e000085a7 */ /* 0x000ea400080010ff */
[----:B--2---:R-:W-:Y:S05]  /*87a0*/  @!P0 BRA `(.L_x_154) ;  /* 0xfffffffc00f08947 */ /* 0x004fea000383ffff */
[----:B------:R-:W-:Y:S05]  /*87b0*/  BRA `(.L_x_155) ;  /* 0xffffffb800387947 */ /* 0x000fea000383ffff */
.L_x_73:
[----:B------:R-:W-:Y:S07]  /*87c0*/  MOV R0, UR7 ;  /* 0x0000000700007c02 */ /* 0x000fee0008000f00 */
.L_x_156:
[----:B-1----:R1:W2:Y:S02]  /*87d0*/  SYNCS.PHASECHK.TRANS64.TRYWAIT P0, [R0+URZ+0x48], R14 ;  /* 0x0000480e000075a7 */ /* 0x0022a400080011ff */
[----:B--2---:R-:W-:Y:S05]  /*87e0*/  @!P0 NANOSLEEP.SYNCS 0x989680 ;  /* 0x009896800000895d */ /* 0x004fea0003900000 */
[----:B------:R-:W2:Y:S02]  /*87f0*/  @!P0 SYNCS.PHASECHK.TRANS64 P0, [R0+URZ+0x48], R14 ;  /* 0x0000480e000085a7 */ /* 0x000ea400080010ff */
[----:B--2---:R-:W-:Y:S05]  /*8800*/  @!P0 BRA `(.L_x_156) ;  /* 0xfffffffc00f08947 */ /* 0x004fea000383ffff */
[----:B------:R-:W-:Y:S05]  /*8810*/  BRA `(.L_x_157) ;  /* 0xffffffb800707947 */ /* 0x000fea000383ffff */
.L_x_74:
[----:B------:R-:W-:Y:S07]  /*8820*/  MOV R0, UR7 ;  /* 0x0000000700007c02 */ /* 0x000fee0008000f00 */
.L_x_158:
[----:B-1----:R1:W2:Y:S02]  /*8830*/  SYNCS.PHASECHK.TRANS64.TRYWAIT P0, [R0+URZ+0x50], R14 ;  /* 0x0000500e000075a7 */ /* 0x0022a400080011ff */
[----:B--2---:R-:W-:Y:S05]  /*8840*/  @!P0 NANOSLEEP.SYNCS 0x989680 ;  /* 0x009896800000895d */ /* 0x004fea0003900000 */
[----:B------:R-:W2:Y:S02]  /*8850*/  @!P0 SYNCS.PHASECHK.TRANS64 P0, [R0+URZ+0x50], R14 ;  /* 0x0000500e000085a7 */ /* 0x000ea400080010ff */
[----:B--2---:R-:W-:Y:S05]  /*8860*/  @!P0 BRA `(.L_x_158) ;  /* 0xfffffffc00f08947 */ /* 0x004fea000383ffff */
[----:B------:R-:W-:Y:S05]  /*8870*/  BRA `(.L_x_159) ;  /* 0xffffffb800b47947 */ /* 0x000fea000383ffff */
.L_x_75:
[----:B------:R-:W-:Y:S07]  /*8880*/  MOV R0, UR7 ;  /* 0x0000000700007c02 */ /* 0x000fee0008000f00 */
.L_x_160:
[----:B-1----:R1:W2:Y:S02]  /*8890*/  SYNCS.PHASECHK.TRANS64.TRYWAIT P0, [R0+URZ+0x58], R14 ;  /* 0x0000580e000075a7 */ /* 0x0022a400080011ff */
[----:B--2---:R-:W-:Y:S05]  /*88a0*/  @!P0 NANOSLEEP.SYNCS 0x989680 ;  /* 0x009896800000895d */ /* 0x004fea0003900000 */
[----:B------:R-:W2:Y:S02]  /*88b0*/  @!P0 SYNCS.PHASECHK.TRANS64 P0, [R0+URZ+0x58], R14 ;  /* 0x0000580e000085a7 */ /* 0x000ea400080010ff */
[----:B--2---:R-:W-:Y:S05]  /*88c0*/  @!P0 BRA `(.L_x_160) ;  /* 0xfffffffc00f08947 */ /* 0x004fea000383ffff */
[----:B------:R-:W-:Y:S05]  /*88d0*/  BRA `(.L_x_161) ;  /* 0xffffffbc00387947 */ /* 0x000fea000383ffff */
.L_x_77:
[----:B------:R-:W-:-:S07]  /*88e0*/  MOV R0, UR7 ;  /* 0x0000000700007c02 */ /* 0x000fce0008000f00 */
.L_x_162:
[----:B-1----:R1:W3:Y:S02]  /*88f0*/  SYNCS.PHASECHK.TRANS64.TRYWAIT P0, [R0+URZ+0x40], R2 ;  /* 0x00004002000075a7 */ /* 0x0022e400080011ff */
[----:B---3--:R-:W-:Y:S05]  /*8900*/  @!P0 NANOSLEEP.SYNCS 0x989680 ;  /* 0x009896800000895d */ /* 0x008fea0003900000 */
[----:B------:R-:W3:Y:S02]  /*8910*/  @!P0 SYNCS.PHASECHK.TRANS64 P0, [R0+URZ+0x40], R2 ;  /* 0x00004002000085a7 */ /* 0x000ee400080010ff */
[----:B---3--:R-:W-:Y:S05]  /*8920*/  @!P0 BRA `(.L_x_162) ;  /* 0xfffffffc00f08947 */ /* 0x008fea000383ffff */
[----:B------:R-:W-:Y:S05]  /*8930*/  BRA `(.L_x_163) ;  /* 0xffffffbc00a87947 */ /* 0x000fea000383ffff */
.L_x_78:
[----:B-1----:R-:W-:-:S07]  /*8940*/  MOV R0, UR7 ;  /* 0x0000000700007c02 */ /* 0x002fce0008000f00 */
.L_x_164:
[----:B-1----:R1:W3:Y:S02]  /*8950*/  SYNCS.PHASECHK.TRANS64.TRYWAIT P0, [R0+URZ+0x48], R2 ;  /* 0x00004802000075a7 */ /* 0x0022e400080011ff */
[----:B---3--:R-:W-:Y:S05]  /*8960*/  @!P0 NANOSLEEP.SYNCS 0x989680 ;  /* 0x009896800000895d */ /* 0x008fea0003900000 */
[----:B------:R-:W3:Y:S02]  /*8970*/  @!P0 SYNCS.PHASECHK.TRANS64 P0, [R0+URZ+0x48], R2 ;  /* 0x00004802000085a7 */ /* 0x000ee400080010ff */
[----:B---3--:R-:W-:Y:S05]  /*8980*/  @!P0 BRA `(.L_x_164) ;  /* 0xfffffffc00f08947 */ /* 0x008fea000383ffff */
[----:B------:R-:W-:Y:S05]  /*8990*/  BRA `(.L_x_165) ;  /* 0xffffffbc00987947 */ /* 0x000fea000383ffff */
.L_x_79:
[----:B-1----:R-:W-:-:S07]  /*89a0*/  MOV R0, UR7 ;  /* 0x0000000700007c02 */ /* 0x002fce0008000f00 */
.L_x_166:
[----:B-1----:R1:W3:Y:S02]  /*89b0*/  SYNCS.PHASECHK.TRANS64.TRYWAIT P0, [R0+URZ+0x50], R2 ;  /* 0x00005002000075a7 */ /* 0x0022e400080011ff */
[----:B---3--:R-:W-:Y:S05]  /*89c0*/  @!P0 NANOSLEEP.SYNCS 0x989680 ;  /* 0x009896800000895d */ /* 0x008fea0003900000 */
[----:B------:R-:W3:Y:S02]  /*89d0*/  @!P0 SYNCS.PHASECHK.TRANS64 P0, [R0+URZ+0x50], R2 ;  /* 0x00005002000085a7 */ /* 0x000ee400080010ff */
[----:B---3--:R-:W-:Y:S05]  /*89e0*/  @!P0 BRA `(.L_x_166) ;  /* 0xfffffffc00f08947 */ /* 0x008fea000383ffff */
[----:B------:R-:W-:Y:S05]  /*89f0*/  BRA `(.L_x_167) ;  /* 0xffffffbc00887947 */ /* 0x000fea000383ffff */
.L_x_81:
[----:B--2---:R2:W4:Y:S02]  /*8a00*/  SYNCS.PHASECHK.TRANS64.TRYWAIT P0, [R0+URZ+0x70], R2 ;  /* 0x00007002000075a7 */ /* 0x00452400080011ff */
[----:B----4-:R-:W-:Y:S05]  /*8a10*/  @!P0 NANOSLEEP.SYNCS 0x989680 ;  /* 0x009896800000895d */ /* 0x010fea0003900000 */
[----:B------:R-:W4:Y:S02]  /*8a20*/  @!P0 SYNCS.PHASECHK.TRANS64 P0, [R0+URZ+0x70], R2 ;  /* 0x00007002000085a7 */ /* 0x000f2400080010ff */
[----:B----4-:R-:W-:Y:S05]  /*8a30*/  @!P0 BRA `(.L_x_81) ;  /* 0xfffffffc00f08947 */ /* 0x010fea000383ffff */
[----:B------:R-:W-:Y:S05]  /*8a40*/  BRA `(.L_x_168) ;  /* 0xffffffc000607947 */ /* 0x000fea000383ffff */
.L_x_92:
[----:B-1----:R-:W-:Y:S04]  /*8a50*/  MOV R0, UR48 ;  /* 0x0000003000007c02 */ /* 0x002fe80008000f00 */
[----:B------:R1:W3:Y:S03]  /*8a60*/  SYNCS.PHASECHK.TRANS64.TRYWAIT P1, [R0+URZ+0x20], R3 ;  /* 0x00002003000075a7 */ /* 0x0002e600080211ff */
[----:B---3--:R-:W-:Y:S05]  /*8a70*/  @!P1 NANOSLEEP.SYNCS 0x989680 ;  /* 0x009896800000995d */ /* 0x008fea0003900000 */
[----:B------:R-:W3:Y:S02]  /*8a80*/  @!P1 SYNCS.PHASECHK.TRANS64 P1, [R0+URZ+0x20], R3 ;  /* 0x00002003000095a7 */ /* 0x000ee400080210ff */
[----:B---3--:R-:W-:Y:S05]  /*8a90*/  @!P1 BRA `(.L_x_92) ;  /* 0xfffffffc00ec9947 */ /* 0x008fea000383ffff */
[----:B------:R-:W-:Y:S05]  /*8aa0*/  BRA `(.L_x_91) ;  /* 0xffffffcc00987947 */ /* 0x000fea000383ffff */
.L_x_94:
[----:B-1----:R1:W2:Y:S02]  /*8ab0*/  SYNCS.PHASECHK.TRANS64.TRYWAIT P0, [R84+URZ+0x90], R2 ;  /* 0x00009002540075a7 */ /* 0x0022a400080011ff */
[----:B--2---:R-:W-:Y:S05]  /*8ac0*/  @!P0 NANOSLEEP.SYNCS 0x989680 ;  /* 0x009896800000895d */ /* 0x004fea0003900000 */
[----:B------:R-:W2:Y:S02]  /*8ad0*/  @!P0 SYNCS.PHASECHK.TRANS64 P0, [R84+URZ+0x90], R2 ;  /* 0x00009002540085a7 */ /* 0x000ea400080010ff */
[----:B--2---:R-:W-:Y:S05]  /*8ae0*/  @!P0 BRA `(.L_x_94) ;  /* 0xfffffffc00f08947 */ /* 0x004fea000383ffff */
[----:B------:R-:W-:Y:S05]  /*8af0*/  BRA `(.L_x_93) ;  /* 0xffffffcc00c47947 */ /* 0x000fea000383ffff */
.L_x_103:
[----:B-1----:R1:W2:Y:S02]  /*8b00*/  SYNCS.PHASECHK.TRANS64.TRYWAIT P0, [R2+URZ+0x20], R0 ;  /* 0x00002000020075a7 */ /* 0x0022a400080011ff */
[----:B--2---:R-:W-:Y:S05]  /*8b10*/  @!P0 NANOSLEEP.SYNCS 0x989680 ;  /* 0x009896800000895d */ /* 0x004fea0003900000 */
[----:B------:R-:W2:Y:S02]  /*8b20*/  @!P0 SYNCS.PHASECHK.TRANS64 P0, [R2+URZ+0x20], R0 ;  /* 0x00002000020085a7 */ /* 0x000ea400080010ff */
[----:B--2---:R-:W-:Y:S05]  /*8b30*/  @!P0 BRA `(.L_x_103) ;  /* 0xfffffffc00f08947 */ /* 0x004fea000383ffff */
[----:B------:R-:W-:Y:S05]  /*8b40*/  BRA `(.L_x_102) ;  /* 0xffffffd400e87947 */ /* 0x000fea000383ffff */
.L_x_111:
[----:B-1----:R1:W2:Y:S02]  /*8b50*/  SYNCS.PHASECHK.TRANS64.TRYWAIT P0, [R0+URZ+0x20], R5 ;  /* 0x00002005000075a7 */ /* 0x0022a400080011ff */
[----:B--2---:R-:W-:Y:S05]  /*8b60*/  @!P0 NANOSLEEP.SYNCS 0x989680 ;  /* 0x009896800000895d */ /* 0x004fea0003900000 */
[----:B------:R-:W2:Y:S02]  /*8b70*/  @!P0 SYNCS.PHASECHK.TRANS64 P0, [R0+URZ+0x20], R5 ;  /* 0x00002005000085a7 */ /* 0x000ea400080010ff */
[----:B--2---:R-:W-:Y:S05]  /*8b80*/  @!P0 BRA `(.L_x_111) ;  /* 0xfffffffc00f08947 */ /* 0x004fea000383ffff */
[----:B------:R-:W-:Y:S05]  /*8b90*/  BRA `(.L_x_110) ;  /* 0xffffffe0002c7947 */ /* 0x000fea000383ffff */
.L_x_119:
[----:B--2---:R2:W3:Y:S02]  /*8ba0*/  SYNCS.PHASECHK.TRANS64.TRYWAIT P0, [R2+URZ+0x20], R0 ;  /* 0x00002000020075a7 */ /* 0x0044e400080011ff */
[----:B---3--:R-:W-:Y:S05]  /*8bb0*/  @!P0 NANOSLEEP.SYNCS 0x989680 ;  /* 0x009896800000895d */ /* 0x008fea0003900000 */
[----:B------:R-:W3:Y:S02]  /*8bc0*/  @!P0 SYNCS.PHASECHK.TRANS64 P0, [R2+URZ+0x20], R0 ;  /* 0x00002000020085a7 */ /* 0x000ee400080010ff */
[----:B---3--:R-:W-:Y:S05]  /*8bd0*/  @!P0 BRA `(.L_x_119) ;  /* 0xfffffffc00f08947 */ /* 0x008fea000383ffff */
[----:B------:R-:W-:Y:S05]  /*8be0*/  BRA `(.L_x_118) ;  /* 0xffffffe800707947 */ /* 0x000fea000383ffff */
        .weak           $__internal_0_$__cuda_sm10x_tcgen05_guardrail_trap_col_being_dealloced_not_returned_by_alloc
        .type           $__internal_0_$__cuda_sm10x_tcgen05_guardrail_trap_col_being_dealloced_not_returned_by_alloc,@function
        .size           $__internal_0_$__cuda_sm10x_tcgen05_guardrail_trap_col_being_dealloced_not_returned_by_alloc,($__internal_1_$__cuda_sm10x_tcgen05_guardrail_trap_phase_invalid_during_alloc - $__internal_0_$__cuda_sm10x_tcgen05_guardrail_trap_col_being_dealloced_not_returned_by_alloc)
$__internal_0_$__cuda_sm10x_tcgen05_guardrail_trap_col_being_dealloced_not_returned_by_alloc:
[----:B------:R-:W-:Y:S05]  /*8bf0*/  BPT.TRAP 0x1 ;  /* 0x000000040000795c */ /* 0x000fea0000300000 */
[----:B------:R-:W-:-:S04]  /*8c00*/  HFMA2 R3, -RZ, RZ, 0, 0 ;  /* 0x00000000ff037431 */ /* 0x000fc800000001ff */
[----:B------:R-:W-:Y:S05]  /*8c10*/  RET.REL.NODEC R2 `(_ZN7cutlass13device_kernelINS_4gemm6kernel13GemmUniversalIN4cute5tupleIJiiiiEEENS1_10collective13CollectiveMmaINS1_35MainloopSm100TmaUmmaWarpSpecializedILi2ELi2ELi4ENS5_IJNS4_1CILi1EEESB_SB_EEEEENS5_IJNSA_ILi64EEENSA_ILi128EEENSA_ILi32EEEEEENS_10tfloat32_tENS5_IJlSB_lEEESI_SJ_NS4_8TiledMMAINS4_8MMA_AtomIJNS4_17SM100_MMA_TF32_SSISI_SI_fLi64ELi128ELNS4_4UMMA5MajorE0ELSO_0ELNSN_7ScaleInE0ELSP_0EEEEEENS4_6LayoutISC_NS5_IJNSA_ILi0EEEST_ST_EEEEENS5_IJNS4_10UnderscoreESW_SW_EEEEENS4_13SM90_TMA_LOADENS4_14ComposedLayoutINS4_7SwizzleILi3ELi4ELi3EEENS4_18smem_ptr_flag_bitsILi32EEENSS_INS5_IJNSA_ILi8EEESG_EEENS5_IJSG_SB_EEEEEEEvNS4_8identityESZ_S19_vS1A_EENS_8epilogue10collective18CollectiveEpilogueINS1C_23Sm100TmaWarpSpecializedILi4ELi2ELi16ELb1ELb0EEEJSH_NS5_IJNSS_ISE_SB_EENSS_ISG_SB_EEEEESI_SJ_SI_SJ_NS1C_6fusion15FusionCallbacksIS1G_NS1K_17LinearCombinationISI_fSI_fLNS_15FloatRoundStyleE2EEESH_S1J_JEEENS4_5SM1004TMEM4LOAD26SM100_TMEM_LOAD_16dp128b8xESZ_S19_NS4_17SM75_U32x4_LDSM_NENS4_14SM90_TMA_STOREES19_NS4_17SM90_U32x4_STSM_NENS4_39AutoVectorizingCopyWithAssumedAlignmentILi128EEEEEEvvEEEEvNT_6ParamsE) ;  /* 0xffffff7002f87950 */ /* 0x000fea0003c3ffff */
        .weak           $__internal_1_$__cuda_sm10x_tcgen05_guardrail_trap_phase_invalid_during_alloc
        .type           $__internal_1_$__cuda_sm10x_tcgen05_guardrail_trap_phase_invalid_during_alloc,@function
        .size           $__internal_1_$__cuda_sm10x_tcgen05_guardrail_trap_phase_invalid_during_alloc,($__internal_2_$__cuda_sm10x_tcgen05_guardrail_trap_unallocated_columns_being_dealloced - $__internal_1_$__cuda_sm10x_tcgen05_guardrail_trap_phase_invalid_during_alloc)
$__internal_1_$__cuda_sm10x_tcgen05_guardrail_trap_phase_invalid_during_alloc:
[----:B------:R-:W-:Y:S05]  /*8c20*/  BPT.TRAP 0x1 ;  /* 0x000000040000795c */ /* 0x000fea0000300000 */
[----:B------:R-:W-:-:S04]  /*8c30*/  MOV R3, 0x0 ;  /* 0x0000000000037802 */ /* 0x000fc80000000f00 */
[----:B------:R-:W-:Y:S05]  /*8c40*/  RET.REL.NODEC R2 `(_ZN7cutlass13device_kernelINS_4gemm6kernel13GemmUniversalIN4cute5tupleIJiiiiEEENS1_10collective13CollectiveMmaINS1_35MainloopSm100TmaUmmaWarpSpecializedILi2ELi2ELi4ENS5_IJNS4_1CILi1EEESB_SB_EEEEENS5_IJNSA_ILi64EEENSA_ILi128EEENSA_ILi32EEEEEENS_10tfloat32_tENS5_IJlSB_lEEESI_SJ_NS4_8TiledMMAINS4_8MMA_AtomIJNS4_17SM100_MMA_TF32_SSISI_SI_fLi64ELi128ELNS4_4UMMA5MajorE0ELSO_0ELNSN_7ScaleInE0ELSP_0EEEEEENS4_6LayoutISC_NS5_IJNSA_ILi0EEEST_ST_EEEEENS5_IJNS4_10UnderscoreESW_SW_EEEEENS4_13SM90_TMA_LOADENS4_14ComposedLayoutINS4_7SwizzleILi3ELi4ELi3EEENS4_18smem_ptr_flag_bitsILi32EEENSS_INS5_IJNSA_ILi8EEESG_EEENS5_IJSG_SB_EEEEEEEvNS4_8identityESZ_S19_vS1A_EENS_8epilogue10collective18CollectiveEpilogueINS1C_23Sm100TmaWarpSpecializedILi4ELi2ELi16ELb1ELb0EEEJSH_NS5_IJNSS_ISE_SB_EENSS_ISG_SB_EEEEESI_SJ_SI_SJ_NS1C_6fusion15FusionCallbacksIS1G_NS1K_17LinearCombinationISI_fSI_fLNS_15FloatRoundStyleE2EEESH_S1J_JEEENS4_5SM1004TMEM4LOAD26SM100_TMEM_LOAD_16dp128b8xESZ_S19_NS4_17SM75_U32x4_LDSM_NENS4_14SM90_TMA_STOREES19_NS4_17SM90_U32x4_STSM_NENS4_39AutoVectorizingCopyWithAssumedAlignmentILi128EEEEEEvvEEEEvNT_6ParamsE) ;  /* 0xffffff7002ec7950 */ /* 0x000fea0003c3ffff */
        .weak           $__internal_2_$__cuda_sm10x_tcgen05_guardrail_trap_unallocated_columns_being_dealloced
        .type           $__internal_2_$__cuda_sm10x_tcgen05_guardrail_trap_unallocated_columns_being_dealloced,@function
        .size           $__internal_2_$__cuda_sm10x_tcgen05_guardrail_trap_unallocated_columns_being_dealloced,(.L_x_170 - $__internal_2_$__cuda_sm10x_tcgen05_guardrail_trap_unallocated_columns_being_dealloced)
$__internal_2_$__cuda_sm10x_tcgen05_guardrail_trap_unallocated_columns_being_dealloced:
[----:B------:R-:W-:Y:S05]  /*8c50*/  BPT.TRAP 0x1 ;  /* 0x000000040000795c */ /* 0x000fea0000300000 */
[----:B------:R-:W-:-:S04]  /*8c60*/  HFMA2 R3, -RZ, RZ, 0, 0 ;  /* 0x00000000ff037431 */ /* 0x000fc800000001ff */
[----:B------:R-:W-:Y:S05]  /*8c70*/  RET.REL.NODEC R2 `(_ZN7cutlass13device_kernelINS_4gemm6kernel13GemmUniversalIN4cute5tupleIJiiiiEEENS1_10collective13CollectiveMmaINS1_35MainloopSm100TmaUmmaWarpSpecializedILi2ELi2ELi4ENS5_IJNS4_1CILi1EEESB_SB_EEEEENS5_IJNSA_ILi64EEENSA_ILi128EEENSA_ILi32EEEEEENS_10tfloat32_tENS5_IJlSB_lEEESI_SJ_NS4_8TiledMMAINS4_8MMA_AtomIJNS4_17SM100_MMA_TF32_SSISI_SI_fLi64ELi128ELNS4_4UMMA5MajorE0ELSO_0ELNSN_7ScaleInE0ELSP_0EEEEEENS4_6LayoutISC_NS5_IJNSA_ILi0EEEST_ST_EEEEENS5_IJNS4_10UnderscoreESW_SW_EEEEENS4_13SM90_TMA_LOADENS4_14ComposedLayoutINS4_7SwizzleILi3ELi4ELi3EEENS4_18smem_ptr_flag_bitsILi32EEENSS_INS5_IJNSA_ILi8EEESG_EEENS5_IJSG_SB_EEEEEEEvNS4_8identityESZ_S19_vS1A_EENS_8epilogue10collective18CollectiveEpilogueINS1C_23Sm100TmaWarpSpecializedILi4ELi2ELi16ELb1ELb0EEEJSH_NS5_IJNSS_ISE_SB_EENSS_ISG_SB_EEEEESI_SJ_SI_SJ_NS1C_6fusion15FusionCallbacksIS1G_NS1K_17LinearCombinationISI_fSI_fLNS_15FloatRoundStyleE2EEESH_S1J_JEEENS4_5SM1004TMEM4LOAD26SM100_TMEM_LOAD_16dp128b8xESZ_S19_NS4_17SM75_U32x4_LDSM_NENS4_14SM90_TMA_STOREES19_NS4_17SM90_U32x4_STSM_NENS4_39AutoVectorizingCopyWithAssumedAlignmentILi128EEEEEEvvEEEEvNT_6ParamsE) ;  /* 0xffffff7002e07950 */ /* 0x000fea0003c3ffff */
.L_x_169:
[----:B------:R-:W-:-:S00]  /*8c80*/  BRA `(.L_x_169) ;  /* 0xfffffffc00fc7947 */ /* 0x000fc0000383ffff */
[----:B------:R-:W-:-:S00]  /*8c90*/  NOP ;  /* 0x0000000000007918 */ /* 0x000fc00000000000 */
        /* <DEDUP_REMOVED lines=14> */
.L_x_170:


//--------------------- .nv.global.init           --------------------------
	.section	.nv.global.init,"aw",@progbits
.nv.global.init:
	.type		$str$27,@object
	.size		$str$27,($str$28 - $str$27)
$str$27:
        /*0000*/ 	.byte	0x28, 0x61, 0x64, 0x64, 0x72, 0x65, 0x73, 0x73, 0x20, 0x26, 0x20, 0x6d, 0x61, 0x73, 0x6b, 0x29
        /*0010*/ 	.byte	0x20, 0x3d, 0x3d, 0x20, 0x30, 0x00
	.type		$str$28,@object
	.size		$str$28,($str$26 - $str$28)
$str$28:
        /*0016*/ 	.byte	0x2f, 0x74, 0x6d, 0x70, 0x2f, 0x63, 0x75, 0x74, 0x6c, 0x61, 0x73, 0x73, 0x5f, 0x73, 0x77, 0x65
        /*0026*/ 	.byte	0x65, 0x70, 0x5f, 0x73, 0x72, 0x63, 0x2f, 0x69, 0x6e, 0x63, 0x6c, 0x75, 0x64, 0x65, 0x2f, 0x63
        /*0036*/ 	.byte	0x75, 0x74, 0x65, 0x2f, 0x70, 0x6f, 0x69, 0x6e, 0x74, 0x65, 0x72, 0x5f, 0x66, 0x6c, 0x61, 0x67
        /*0046*/ 	.byte	0x67, 0x65, 0x64, 0x2e, 0x68, 0x70, 0x70, 0x00
	.type		$str$26,@object
	.size		$str$26,($str$25 - $str$26)
$str$26:
        /*004e*/ 	.byte	0x2f, 0x74, 0x6d, 0x70, 0x2f, 0x63, 0x75, 0x74, 0x6c, 0x61, 0x73, 0x73, 0x5f, 0x73, 0x77, 0x65
        /*005e*/ 	.byte	0x65, 0x70, 0x5f, 0x73, 0x72, 0x63, 0x2f, 0x69, 0x6e, 0x63, 0x6c, 0x75, 0x64, 0x65, 0x2f, 0x63
        /*006e*/ 	.byte	0x75, 0x74, 0x65, 0x2f, 0x61, 0x74, 0x6f, 0x6d, 0x2f, 0x63, 0x6f, 0x70, 0x79, 0x5f, 0x74, 0x72
        /*007e*/ 	.byte	0x61, 0x69, 0x74, 0x73, 0x5f, 0x73, 0x6d, 0x31, 0x30, 0x30, 0x2e, 0x68, 0x70, 0x70, 0x00
	.type		$str$25,@object
	.size		$str$25,(__unnamed_1 - $str$25)
$str$25:
        /*008d*/ 	.byte	0x28, 0x28, 0x75, 0x69, 0x6e, 0x74, 0x33, 0x32, 0x5f, 0x74, 0x28, 0x74, 0x68, 0x72, 0x65, 0x61
        /*009d*/ 	.byte	0x64, 0x49, 0x64, 0x78, 0x2e, 0x78, 0x29, 0x20, 0x2f, 0x20, 0x33, 0x32, 0x29, 0x20, 0x25, 0x20
        /*00ad*/ 	.byte	0x34, 0x29, 0x20, 0x3d, 0x3d, 0x20, 0x28, 0x28, 0x28, 0x74, 0x6d, 0x65, 0x6d, 0x5f, 0x61, 0x64
        /*00bd*/ 	.byte	0x64, 0x72, 0x20, 0x3e, 0x3e, 0x20, 0x31, 0x36, 0x29, 0x20, 0x2f, 0x20, 0x33, 0x32, 0x29, 0x20
        /*00cd*/ 	.byte	0x25, 0x20, 0x34, 0x29, 0x00
	.type		__unnamed_1,@object
	.size		__unnamed_1,(__unnamed_2 - __unnamed_1)
__unnamed_1:
        /*00d2*/ 	.byte	0x61, 0x75, 0x74, 0x6f, 0x20, 0x63, 0x75, 0x74, 0x65, 0x3a, 0x3a, 0x61, 0x73, 0x5f, 0x70, 0x6f
        /* <DEDUP_REMOVED lines=24> */
        /*0262*/ 	.byte	0x30, 0x34, 0x38, 0x3e, 0x3e, 0x3e, 0x3e, 0x5d, 0x00
	.type		__unnamed_2,@object
	.size		__unnamed_2,(.L_2 - __unnamed_2)
__unnamed_2:
        /* <DEDUP_REMOVED lines=45> */
        /*053b*/ 	.byte	0x3e, 0x3e, 0x3e, 0x5d, 0x00
.L_2:


//--------------------- .nv.shared._ZN7cutlass13device_kernelINS_4gemm6kernel13GemmUniversalIN4cute5tupleIJiiiiEEENS1_10collective13CollectiveMmaINS1_35MainloopSm100TmaUmmaWarpSpecializedILi2ELi2ELi4ENS5_IJNS4_1CILi1EEESB_SB_EEEEENS5_IJNSA_ILi64EEENSA_ILi128EEENSA_ILi32EEEEEENS_10tfloat32_tENS5_IJlSB_lEEESI_SJ_NS4_8TiledMMAINS4_8MMA_AtomIJNS4_17SM100_MMA_TF32_SSISI_SI_fLi64ELi128ELNS4_4UMMA5MajorE0ELSO_0ELNSN_7ScaleInE0ELSP_0EEEEEENS4_6LayoutISC_NS5_IJNSA_ILi0EEEST_ST_EEEEENS5_IJNS4_10UnderscoreESW_SW_EEEEENS4_13SM90_TMA_LOADENS4_14ComposedLayoutINS4_7SwizzleILi3ELi4ELi3EEENS4_18smem_ptr_flag_bitsILi32EEENSS_INS5_IJNSA_ILi8EEESG_EEENS5_IJSG_SB_EEEEEEEvNS4_8identityESZ_S19_vS1A_EENS_8epilogue10collective18CollectiveEpilogueINS1C_23Sm100TmaWarpSpecializedILi4ELi2ELi16ELb1ELb0EEEJSH_NS5_IJNSS_ISE_SB_EENSS_ISG_SB_EEEEESI_SJ_SI_SJ_NS1C_6fusion15FusionCallbacksIS1G_NS1K_17LinearCombinationISI_fSI_fLNS_15FloatRoundStyleE2EEESH_S1J_JEEENS4_5SM1004TMEM4LOAD26SM100_TMEM_LOAD_16dp128b8xESZ_S19_NS4_17SM75_U32x4_LDSM_NENS4_14SM90_TMA_STOREES19_NS4_17SM90_U32x4_STSM_NENS4_39AutoVectorizingCopyWithAssumedAlignmentILi128EEEEEEvvEEEEvNT_6ParamsE --------------------------
	.section	.nv.shared._ZN7cutlass13device_kernelINS_4gemm6kernel13GemmUniversalIN4cute5tupleIJiiiiEEENS1_10collective13CollectiveMmaINS1_35MainloopSm100TmaUmmaWarpSpecializedILi2ELi2ELi4ENS5_IJNS4_1CILi1EEESB_SB_EEEEENS5_IJNSA_ILi64EEENSA_ILi128EEENSA_ILi32EEEEEENS_10tfloat32_tENS5_IJlSB_lEEESI_SJ_NS4_8TiledMMAINS4_8MMA_AtomIJNS4_17SM100_MMA_TF32_SSISI_SI_fLi64ELi128ELNS4_4UMMA5MajorE0ELSO_0ELNSN_7ScaleInE0ELSP_0EEEEEENS4_6LayoutISC_NS5_IJNSA_ILi0EEEST_ST_EEEEENS5_IJNS4_10UnderscoreESW_SW_EEEEENS4_13SM90_TMA_LOADENS4_14ComposedLayoutINS4_7SwizzleILi3ELi4ELi3EEENS4_18smem_ptr_flag_bitsILi32EEENSS_INS5_IJNSA_ILi8EEESG_EEENS5_IJSG_SB_EEEEEEEvNS4_8identityESZ_S19_vS1A_EENS_8epilogue10collective18CollectiveEpilogueINS1C_23Sm100TmaWarpSpecializedILi4ELi2ELi16ELb1ELb0EEEJSH_NS5_IJNSS_ISE_SB_EENSS_ISG_SB_EEEEESI_SJ_SI_SJ_NS1C_6fusion15FusionCallbacksIS1G_NS1K_17LinearCombinationISI_fSI_fLNS_15FloatRoundStyleE2EEESH_S1J_JEEENS4_5SM1004TMEM4LOAD26SM100_TMEM_LOAD_16dp128b8xESZ_S19_NS4_17SM75_U32x4_LDSM_NENS4_14SM90_TMA_STOREES19_NS4_17SM90_U32x4_STSM_NENS4_39AutoVectorizingCopyWithAssumedAlignmentILi128EEEEEEvvEEEEvNT_6ParamsE,"aw",@nobits
	.sectionflags	@""
	.align	16
	.zero		1024


//--------------------- .nv.shared.reserved.0     --------------------------
	.section	.nv.shared.reserved.0,"aw",@nobits
	.weak		__nv_reservedSMEM_offset_0_alias
	.size		__nv_reservedSMEM_offset_0_alias, 0, 64
	.other		__nv_reservedSMEM_offset_0_alias,@"STO_CUDA_RESERVED_SHARED STV_DEFAULT"
__nv_reservedSMEM_offset_0_alias:
	.zero		0
.nv.shared.reserved.0:
	.zero		64
	.weak		__nv_reservedSMEM_tcgen05_partition
	.type		__nv_reservedSMEM_tcgen05_partition,@object
	.size		__nv_reservedSMEM_tcgen05_partition,(.L_0 - __nv_reservedSMEM_tcgen05_partition)
__nv_reservedSMEM_tcgen05_partition:
	.zero		32
.L_0:


//--------------------- .nv.global                --------------------------
	.section	.nv.global,"aw",@nobits
.nv.global:
	.type		_ZN40_INTERNAL_4e8eaa79_4_k_cu_0aaa84c8_251284cute1_E,@object
	.size		_ZN40_INTERNAL_4e8eaa79_4_k_cu_0aaa84c8_251284cute1_E,(_ZN40_INTERNAL_4e8eaa79_4_k_cu_0aaa84c8_251284cuda3std3__45__cpo6cbeginE - _ZN40_INTERNAL_4e8eaa79_4_k_cu_0aaa84c8_251284cute1_E)
_ZN40_INTERNAL_4e8eaa79_4_k_cu_0aaa84c8_251284cute1_E:
	.zero		1
	.type		_ZN40_INTERNAL_4e8eaa79_4_k_cu_0aaa84c8_251284cuda3std3__45__cpo6cbeginE,@object
	.size		_ZN40_INTERNAL_4e8eaa79_4_k_cu_0aaa84c8_251284cuda3std3__45__cpo6cbeginE,(_ZN40_INTERNAL_4e8eaa79_4_k_cu_0aaa84c8_251284cuda3std3__48in_placeE - _ZN40_INTERNAL_4e8eaa79_4_k_cu_0aaa84c8_251284cuda3std3__45__cpo6cbeginE)
_ZN40_INTERNAL_4e8eaa79_4_k_cu_0aaa84c8_251284cuda3std3__45__cpo6cbeginE:
	.zero		1
	.type		_ZN40_INTERNAL_4e8eaa79_4_k_cu_0aaa84c8_251284cuda3std3__48in_placeE,@object
	.size		_ZN40_INTERNAL_4e8eaa79_4_k_cu_0aaa84c8_251284cuda3std3__48in_placeE,(_ZN40_INTERNAL_4e8eaa79_4_k_cu_0aaa84c8_251284cuda3std6ranges3__45__cpo9iter_moveE - _ZN40_INTERNAL_4e8eaa79_4_k_cu_0aaa84c8_251284cuda3std3__48in_placeE)
_ZN40_INTERNAL_4e8eaa79_4_k_cu_0aaa84c8_251284cuda3std3__48in_placeE:
	.zero		1
	.type		_ZN40_INTERNAL_4e8eaa79_4_k_cu_0aaa84c8_251284cuda3std6ranges3__45__cpo9iter_moveE,@object
	.size		_ZN40_INTERNAL_4e8eaa79_4_k_cu_0aaa84c8_251284cuda3std6ranges3__45__cpo9iter_moveE,(_ZN40_INTERNAL_4e8eaa79_4_k_cu_0aaa84c8_251284cuda3std3__45__cpo5beginE - _ZN40_INTERNAL_4e8eaa79_4_k_cu_0aaa84c8_251284cuda3std6ranges3__45__cpo9iter_moveE)
_ZN40_INTERNAL_4e8eaa79_4_k_cu_0aaa84c8_251284cuda3std6ranges3__45__cpo9iter_moveE:
	.zero		1
	.type		_ZN40_INTERNAL_4e8eaa79_4_k_cu_0aaa84c8_251284cuda3std3__45__cpo5beginE,@object
	.size		_ZN40_INTERNAL_4e8eaa79_4_k_cu_0aaa84c8_251284cuda3std3__45__cpo5beginE,(_ZN40_INTERNAL_4e8eaa79_4_k_cu_0aaa84c8_251284cuda3std3__442_GLOBAL__N__4e8eaa79_4_k_cu_0aaa84c8_251286ignoreE - _ZN40_INTERNAL_4e8eaa79_4_k_cu_0aaa84c8_251284cuda3std3__45__cpo5beginE)
_ZN40_INTERNAL_4e8eaa79_4_k_cu_0aaa84c8_251284cuda3std3__45__cpo5beginE:
	.zero		1
	.type		_ZN40_INTERNAL_4e8eaa79_4_k_cu_0aaa84c8_251284cuda3std3__442_GLOBAL__N__4e8eaa79_4_k_cu_0aaa84c8_251286ignoreE,@object
	.size		_ZN40_INTERNAL_4e8eaa79_4_k_cu_0aaa84c8_251284cuda3std3__442_GLOBAL__N__4e8eaa79_4_k_cu_0aaa84c8_251286ignoreE,(_ZN40_INTERNAL_4e8eaa79_4_k_cu_0aaa84c8_251284cute7productE - _ZN40_INTERNAL_4e8eaa79_4_k_cu_0aaa84c8_251284cuda3std3__442_GLOBAL__N__4e8eaa79_4_k_cu_0aaa84c8_251286ignoreE)
_ZN40_INTERNAL_4e8eaa79_4_k_cu_0aaa84c8_251284cuda3std3__442_GLOBAL__N__4e8eaa79_4_k_cu_0aaa84c8_251286ignoreE:
	.zero		1
	.type		_ZN40_INTERNAL_4e8eaa79_4_k_cu_0aaa84c8_251284cute7productE,@object
	.size		_ZN40_INTERNAL_4e8eaa79_4_k_cu_0aaa84c8_251284cute7productE,(_ZN40_INTERNAL_4e8eaa79_4_k_cu_0aaa84c8_251284cuda3std3__45__cpo3endE - _ZN40_INTERNAL_4e8eaa79_4_k_cu_0aaa84c8_251284cute7productE)
_ZN40_INTERNAL_4e8eaa79_4_k_cu_0aaa84c8_251284cute7productE:
	.zero		1
	.type		_ZN40_INTERNAL_4e8eaa79_4_k_cu_0aaa84c8_251284cuda3std3__45__cpo3endE,@object
	.size		_ZN40_INTERNAL_4e8eaa79_4_k_cu_0aaa84c8_251284cuda3std3__45__cpo3endE,(_ZN40_INTERNAL_4e8eaa79_4_k_cu_0aaa84c8_251284cuda3std3__419piecewise_constructE - _ZN40_INTERNAL_4e8eaa79_4_k_cu_0aaa84c8_251284cuda3std3__45__cpo3endE)
_ZN40_INTERNAL_4e8eaa79_4_k_cu_0aaa84c8_251284cuda3std3__45__cpo3endE:
	.zero		1
	.type		_ZN40_INTERNAL_4e8eaa79_4_k_cu_0aaa84c8_251284cuda3std3__419piecewise_constructE,@object
	.size		_ZN40_INTERNAL_4e8eaa79_4_k_cu_0aaa84c8_251284cuda3std3__419piecewise_constructE,(_ZN40_INTERNAL_4e8eaa79_4_k_cu_0aaa84c8_251284cuda3std3__45__cpo4cendE - _ZN40_INTERNAL_4e8eaa79_4_k_cu_0aaa84c8_251284cuda3std3__419piecewise_constructE)
_ZN40_INTERNAL_4e8eaa79_4_k_cu_0aaa84c8_251284cuda3std3__419piecewise_constructE:
	.zero		1
	.type		_ZN40_INTERNAL_4e8eaa79_4_k_cu_0aaa84c8_251284cuda3std3__45__cpo4cendE,@object
	.size		_ZN40_INTERNAL_4e8eaa79_4_k_cu_0aaa84c8_251284cuda3std3__45__cpo4cendE,(_ZN40_INTERNAL_4e8eaa79_4_k_cu_0aaa84c8_251284cuda3std6ranges3__45__cpo4swapE - _ZN40_INTERNAL_4e8eaa79_4_k_cu_0aaa84c8_251284cuda3std3__45__cpo4cendE)
_ZN40_INTERNAL_4e8eaa79_4_k_cu_0aaa84c8_251284cuda3std3__45__cpo4cendE:
	.zero		1
	.type		_ZN40_INTERNAL_4e8eaa79_4_k_cu_0aaa84c8_251284cuda3std6ranges3__45__cpo4swapE,@object
	.size		_ZN40_INTERNAL_4e8eaa79_4_k_cu_0aaa84c8_251284cuda3std6ranges3__45__cpo4swapE,(.L_10 - _ZN40_INTERNAL_4e8eaa79_4_k_cu_0aaa84c8_251284cuda3std6ranges3__45__cpo4swapE)
_ZN40_INTERNAL_4e8eaa79_4_k_cu_0aaa84c8_251284cuda3std6ranges3__45__cpo4swapE:
	.zero		1
.L_10:


//--------------------- .nv.constant0._ZN7cutlass13device_kernelINS_4gemm6kernel13GemmUniversalIN4cute5tupleIJiiiiEEENS1_10collective13CollectiveMmaINS1_35MainloopSm100TmaUmmaWarpSpecializedILi2ELi2ELi4ENS5_IJNS4_1CILi1EEESB_SB_EEEEENS5_IJNSA_ILi64EEENSA_ILi128EEENSA_ILi32EEEEEENS_10tfloat32_tENS5_IJlSB_lEEESI_SJ_NS4_8TiledMMAINS4_8MMA_AtomIJNS4_17SM100_MMA_TF32_SSISI_SI_fLi64ELi128ELNS4_4UMMA5MajorE0ELSO_0ELNSN_7ScaleInE0ELSP_0EEEEEENS4_6LayoutISC_NS5_IJNSA_ILi0EEEST_ST_EEEEENS5_IJNS4_10UnderscoreESW_SW_EEEEENS4_13SM90_TMA_LOADENS4_14ComposedLayoutINS4_7SwizzleILi3ELi4ELi3EEENS4_18smem_ptr_flag_bitsILi32EEENSS_INS5_IJNSA_ILi8EEESG_EEENS5_IJSG_SB_EEEEEEEvNS4_8identityESZ_S19_vS1A_EENS_8epilogue10collective18CollectiveEpilogueINS1C_23Sm100TmaWarpSpecializedILi4ELi2ELi16ELb1ELb0EEEJSH_NS5_IJNSS_ISE_SB_EENSS_ISG_SB_EEEEESI_SJ_SI_SJ_NS1C_6fusion15FusionCallbacksIS1G_NS1K_17LinearCombinationISI_fSI_fLNS_15FloatRoundStyleE2EEESH_S1J_JEEENS4_5SM1004TMEM4LOAD26SM100_TMEM_LOAD_16dp128b8xESZ_S19_NS4_17SM75_U32x4_LDSM_NENS4_14SM90_TMA_STOREES19_NS4_17SM90_U32x4_STSM_NENS4_39AutoVectorizingCopyWithAssumedAlignmentILi128EEEEEEvvEEEEvNT_6ParamsE --------------------------
	.section	.nv.constant0._ZN7cutlass13device_kernelINS_4gemm6kernel13GemmUniversalIN4cute5tupleIJiiiiEEENS1_10collective13CollectiveMmaINS1_35MainloopSm100TmaUmmaWarpSpecializedILi2ELi2ELi4ENS5_IJNS4_1CILi1EEESB_SB_EEEEENS5_IJNSA_ILi64EEENSA_ILi128EEENSA_ILi32EEEEEENS_10tfloat32_tENS5_IJlSB_lEEESI_SJ_NS4_8TiledMMAINS4_8MMA_AtomIJNS4_17SM100_MMA_TF32_SSISI_SI_fLi64ELi128ELNS4_4UMMA5MajorE0ELSO_0ELNSN_7ScaleInE0ELSP_0EEEEEENS4_6LayoutISC_NS5_IJNSA_ILi0EEEST_ST_EEEEENS5_IJNS4_10UnderscoreESW_SW_EEEEENS4_13SM90_TMA_LOADENS4_14ComposedLayoutINS4_7SwizzleILi3ELi4ELi3EEENS4_18smem_ptr_flag_bitsILi32EEENSS_INS5_IJNSA_ILi8EEESG_EEENS5_IJSG_SB_EEEEEEEvNS4_8identityESZ_S19_vS1A_EENS_8epilogue10collective18CollectiveEpilogueINS1C_23Sm100TmaWarpSpecializedILi4ELi2ELi16ELb1ELb0EEEJSH_NS5_IJNSS_ISE_SB_EENSS_ISG_SB_EEEEESI_SJ_SI_SJ_NS1C_6fusion15FusionCallbacksIS1G_NS1K_17LinearCombinationISI_fSI_fLNS_15FloatRoundStyleE2EEESH_S1J_JEEENS4_5SM1004TMEM4LOAD26SM100_TMEM_LOAD_16dp128b8xESZ_S19_NS4_17SM75_U32x4_LDSM_NENS4_14SM90_TMA_STOREES19_NS4_17SM90_U32x4_STSM_NENS4_39AutoVectorizingCopyWithAssumedAlignmentILi128EEEEEEvvEEEEvNT_6ParamsE,"a",@progbits
	.sectionflags	@""
	.align	4
.nv.constant0._ZN7cutlass13device_kernelINS_4gemm6kernel13GemmUniversalIN4cute5tupleIJiiiiEEENS1_10collective13CollectiveMmaINS1_35MainloopSm100TmaUmmaWarpSpecializedILi2ELi2ELi4ENS5_IJNS4_1CILi1EEESB_SB_EEEEENS5_IJNSA_ILi64EEENSA_ILi128EEENSA_ILi32EEEEEENS_10tfloat32_tENS5_IJlSB_lEEESI_SJ_NS4_8TiledMMAINS4_8MMA_AtomIJNS4_17SM100_MMA_TF32_SSISI_SI_fLi64ELi128ELNS4_4UMMA5MajorE0ELSO_0ELNSN_7ScaleInE0ELSP_0EEEEEENS4_6LayoutISC_NS5_IJNSA_ILi0EEEST_ST_EEEEENS5_IJNS4_10UnderscoreESW_SW_EEEEENS4_13SM90_TMA_LOADENS4_14ComposedLayoutINS4_7SwizzleILi3ELi4ELi3EEENS4_18smem_ptr_flag_bitsILi32EEENSS_INS5_IJNSA_ILi8EEESG_EEENS5_IJSG_SB_EEEEEEEvNS4_8identityESZ_S19_vS1A_EENS_8epilogue10collective18CollectiveEpilogueINS1C_23Sm100TmaWarpSpecializedILi4ELi2ELi16ELb1ELb0EEEJSH_NS5_IJNSS_ISE_SB_EENSS_ISG_SB_EEEEESI_SJ_SI_SJ_NS1C_6fusion15FusionCallbacksIS1G_NS1K_17LinearCombinationISI_fSI_fLNS_15FloatRoundStyleE2EEESH_S1J_JEEENS4_5SM1004TMEM4LOAD26SM100_TMEM_LOAD_16dp128b8xESZ_S19_NS4_17SM75_U32x4_LDSM_NENS4_14SM90_TMA_STOREES19_NS4_17SM90_U32x4_STSM_NENS4_39AutoVectorizingCopyWithAssumedAlignmentILi128EEEEEEvvEEEEvNT_6ParamsE:
	.zero		2944


//--------------------- SYMBOLS --------------------------

	.type		.nv.reservedSmem.offset0,@object
	.size		.nv.reservedSmem.offset0,0x4
	.type		.nv.reservedSmem.cap,@object
	.size		.nv.reservedSmem.cap,0x4
	.type		__assertfail,@function
